	.target	sm_90a

	.elftype	@"ET_EXEC"


//--------------------- .note.nv.tkinfo           --------------------------
	.section	.note.nv.tkinfo,"",@"SHT_NOTE"
	.sectionflags	@"SHF_NOTE_NV_TKINFO"
	.tkinfo
        /*0018*/ 	.word	0x00000002
        /*0030*/ 	.string	""
        /*0030*/ 	.string	"ptxas"
        /*0030*/ 	.string	"Cuda compilation tools, release 13.0, V13.0.88"
        /*0030*/ 	.string	"Build cuda_13.0.r13.0/compiler.36424714_0"
        /*0030*/ 	.string	"-arch sm_90a -m 64 "



//--------------------- .note.nv.cuinfo           --------------------------
	.section	.note.nv.cuinfo,"",@"SHT_NOTE"
	.sectionflags	@"SHF_NOTE_NV_CUINFO"
        /*0018*/ 	.short	0x0002
        /*001a*/ 	.short	0x005a
        /*001c*/ 	.short	0x0082
	.zero		2


//--------------------- .nv.info                  --------------------------
	.section	.nv.info,"",@"SHT_CUDA_INFO"
	.align	4


	//----- nvinfo : EIATTR_REGCOUNT
	.align		4
        /*0000*/ 	.byte	0x04, 0x2f
        /*0002*/ 	.short	(.L_15 - .L_14)
	.align		4
.L_14:
        /*0004*/ 	.word	index@(_ZN7cutlass13device_kernelINS_4gemm6kernel13GemmUniversalIN4cute5tupleIJiiiiEEENS1_10collective13CollectiveMmaINS1_34MainloopSm90TmaGmmaWarpSpecializedILi14ENS5_IJNS4_1CILi2EEENSA_ILi1EEESC_EEENS1_35KernelTmaWarpSpecializedCooperativeEEENS5_IJNSA_ILi256EEESG_NSA_ILi16EEEEEENS_6half_tENS5_IJlSC_lEEESJ_SK_NS4_8TiledMMAINS4_8MMA_AtomIJNS4_4SM904GMMA26MMA_64x256x16_F32F16F16_SSILNSO_5MajorE0ELSQ_0ELNSO_7ScaleInE1ELSR_1EEEEEENS4_6LayoutISD_NS5_IJSC_NSA_ILi0EEESV_EEEEENS5_IJNS4_10UnderscoreESY_SY_EEEEENS4_13SM90_TMA_LOADENS4_14ComposedLayoutINS4_7SwizzleILi1ELi4ELi3EEENS4_18smem_ptr_flag_bitsILi16EEENSU_INS5_IJNSA_ILi8EEESH_EEENS5_IJSH_SC_EEEEEEEvNS4_8identityENS4_23SM90_TMA_LOAD_MULTICASTES1B_vS1C_EENS_8epilogue10collective6detail29Sm90TmaWarpSpecializedAdapterINS1G_15DefaultEpilogueISJ_SK_SK_NS1F_6thread17LinearCombinationISJ_Li1EffLNS1K_9ScaleType4KindE0ELNS_15FloatRoundStyleE2ESJ_EENS1_15EpilogueDefaultEEEEEvvEEEEvNT_6ParamsE)
        /*0008*/ 	.word	0x000000a8


	//----- nvinfo : EIATTR_FRAME_SIZE
	.align		4
.L_15:
        /*000c*/ 	.byte	0x04, 0x11
        /*000e*/ 	.short	(.L_17 - .L_16)
	.align		4
.L_16:
        /*0010*/ 	.word	index@(_ZN7cutlass13device_kernelINS_4gemm6kernel13GemmUniversalIN4cute5tupleIJiiiiEEENS1_10collective13CollectiveMmaINS1_34MainloopSm90TmaGmmaWarpSpecializedILi14ENS5_IJNS4_1CILi2EEENSA_ILi1EEESC_EEENS1_35KernelTmaWarpSpecializedCooperativeEEENS5_IJNSA_ILi256EEESG_NSA_ILi16EEEEEENS_6half_tENS5_IJlSC_lEEESJ_SK_NS4_8TiledMMAINS4_8MMA_AtomIJNS4_4SM904GMMA26MMA_64x256x16_F32F16F16_SSILNSO_5MajorE0ELSQ_0ELNSO_7ScaleInE1ELSR_1EEEEEENS4_6LayoutISD_NS5_IJSC_NSA_ILi0EEESV_EEEEENS5_IJNS4_10UnderscoreESY_SY_EEEEENS4_13SM90_TMA_LOADENS4_14ComposedLayoutINS4_7SwizzleILi1ELi4ELi3EEENS4_18smem_ptr_flag_bitsILi16EEENSU_INS5_IJNSA_ILi8EEESH_EEENS5_IJSH_SC_EEEEEEEvNS4_8identityENS4_23SM90_TMA_LOAD_MULTICASTES1B_vS1C_EENS_8epilogue10collective6detail29Sm90TmaWarpSpecializedAdapterINS1G_15DefaultEpilogueISJ_SK_SK_NS1F_6thread17LinearCombinationISJ_Li1EffLNS1K_9ScaleType4KindE0ELNS_15FloatRoundStyleE2ESJ_EENS1_15EpilogueDefaultEEEEEvvEEEEvNT_6ParamsE)
        /*0014*/ 	.word	0x000002c0


	//----- nvinfo : EIATTR_MIN_STACK_SIZE
	.align		4
.L_17:
        /*0018*/ 	.byte	0x04, 0x12
        /*001a*/ 	.short	(.L_19 - .L_18)
	.align		4
.L_18:
        /*001c*/ 	.word	index@(_ZN7cutlass13device_kernelINS_4gemm6kernel13GemmUniversalIN4cute5tupleIJiiiiEEENS1_10collective13CollectiveMmaINS1_34MainloopSm90TmaGmmaWarpSpecializedILi14ENS5_IJNS4_1CILi2EEENSA_ILi1EEESC_EEENS1_35KernelTmaWarpSpecializedCooperativeEEENS5_IJNSA_ILi256EEESG_NSA_ILi16EEEEEENS_6half_tENS5_IJlSC_lEEESJ_SK_NS4_8TiledMMAINS4_8MMA_AtomIJNS4_4SM904GMMA26MMA_64x256x16_F32F16F16_SSILNSO_5MajorE0ELSQ_0ELNSO_7ScaleInE1ELSR_1EEEEEENS4_6LayoutISD_NS5_IJSC_NSA_ILi0EEESV_EEEEENS5_IJNS4_10UnderscoreESY_SY_EEEEENS4_13SM90_TMA_LOADENS4_14ComposedLayoutINS4_7SwizzleILi1ELi4ELi3EEENS4_18smem_ptr_flag_bitsILi16EEENSU_INS5_IJNSA_ILi8EEESH_EEENS5_IJSH_SC_EEEEEEEvNS4_8identityENS4_23SM90_TMA_LOAD_MULTICASTES1B_vS1C_EENS_8epilogue10collective6detail29Sm90TmaWarpSpecializedAdapterINS1G_15DefaultEpilogueISJ_SK_SK_NS1F_6thread17LinearCombinationISJ_Li1EffLNS1K_9ScaleType4KindE0ELNS_15FloatRoundStyleE2ESJ_EENS1_15EpilogueDefaultEEEEEvvEEEEvNT_6ParamsE)
        /*0020*/ 	.word	0x000002c0
.L_19:


//--------------------- .nv.compat                --------------------------
	.section	.nv.compat,"",@"SHT_CUDA_COMPAT_INFO"
	.align	4
        /*0000*/ 	.byte	0x02, 0x09, 0x01, 0x00, 0x02, 0x02, 0x04, 0x00, 0x02, 0x05, 0x05, 0x00, 0x03, 0x07, 0x01, 0x01
        /*0010*/ 	.byte	0x02, 0x03, 0x01, 0x00, 0x02, 0x06, 0x01, 0x00, 0x04, 0x0b, 0x08, 0x00, 0x00, 0x00, 0x00, 0x00
        /*0020*/ 	.byte	0x00, 0x00, 0x00, 0x00


//--------------------- .nv.info._ZN7cutlass13device_kernelINS_4gemm6kernel13GemmUniversalIN4cute5tupleIJiiiiEEENS1_10collective13CollectiveMmaINS1_34MainloopSm90TmaGmmaWarpSpecializedILi14ENS5_IJNS4_1CILi2EEENSA_ILi1EEESC_EEENS1_35KernelTmaWarpSpecializedCooperativeEEENS5_IJNSA_ILi256EEESG_NSA_ILi16EEEEEENS_6half_tENS5_IJlSC_lEEESJ_SK_NS4_8TiledMMAINS4_8MMA_AtomIJNS4_4SM904GMMA26MMA_64x256x16_F32F16F16_SSILNSO_5MajorE0ELSQ_0ELNSO_7ScaleInE1ELSR_1EEEEEENS4_6LayoutISD_NS5_IJSC_NSA_ILi0EEESV_EEEEENS5_IJNS4_10UnderscoreESY_SY_EEEEENS4_13SM90_TMA_LOADENS4_14ComposedLayoutINS4_7SwizzleILi1ELi4ELi3EEENS4_18smem_ptr_flag_bitsILi16EEENSU_INS5_IJNSA_ILi8EEESH_EEENS5_IJSH_SC_EEEEEEEvNS4_8identityENS4_23SM90_TMA_LOAD_MULTICASTES1B_vS1C_EENS_8epilogue10collective6detail29Sm90TmaWarpSpecializedAdapterINS1G_15DefaultEpilogueISJ_SK_SK_NS1F_6thread17LinearCombinationISJ_Li1EffLNS1K_9ScaleType4KindE0ELNS_15FloatRoundStyleE2ESJ_EENS1_15EpilogueDefaultEEEEEvvEEEEvNT_6ParamsE --------------------------
	.section	.nv.info._ZN7cutlass13device_kernelINS_4gemm6kernel13GemmUniversalIN4cute5tupleIJiiiiEEENS1_10collective13CollectiveMmaINS1_34MainloopSm90TmaGmmaWarpSpecializedILi14ENS5_IJNS4_1CILi2EEENSA_ILi1EEESC_EEENS1_35KernelTmaWarpSpecializedCooperativeEEENS5_IJNSA_ILi256EEESG_NSA_ILi16EEEEEENS_6half_tENS5_IJlSC_lEEESJ_SK_NS4_8TiledMMAINS4_8MMA_AtomIJNS4_4SM904GMMA26MMA_64x256x16_F32F16F16_SSILNSO_5MajorE0ELSQ_0ELNSO_7ScaleInE1ELSR_1EEEEEENS4_6LayoutISD_NS5_IJSC_NSA_ILi0EEESV_EEEEENS5_IJNS4_10UnderscoreESY_SY_EEEEENS4_13SM90_TMA_LOADENS4_14ComposedLayoutINS4_7SwizzleILi1ELi4ELi3EEENS4_18smem_ptr_flag_bitsILi16EEENSU_INS5_IJNSA_ILi8EEESH_EEENS5_IJSH_SC_EEEEEEEvNS4_8identityENS4_23SM90_TMA_LOAD_MULTICASTES1B_vS1C_EENS_8epilogue10collective6detail29Sm90TmaWarpSpecializedAdapterINS1G_15DefaultEpilogueISJ_SK_SK_NS1F_6thread17LinearCombinationISJ_Li1EffLNS1K_9ScaleType4KindE0ELNS_15FloatRoundStyleE2ESJ_EENS1_15EpilogueDefaultEEEEEvvEEEEvNT_6ParamsE,"",@"SHT_CUDA_INFO"
	.sectionflags	@""
	.align	4


	//----- nvinfo : EIATTR_CUDA_API_VERSION
	.align		4
        /*0000*/ 	.byte	0x04, 0x37
        /*0002*/ 	.short	(.L_21 - .L_20)
.L_20:
        /*0004*/ 	.word	0x00000082


	//----- nvinfo : EIATTR_KPARAM_INFO
	.align		4
.L_21:
        /*0008*/ 	.byte	0x04, 0x17
        /*000a*/ 	.short	(.L_23 - .L_22)
.L_22:
        /*000c*/ 	.word	0x00000000
        /*0010*/ 	.short	0x0000
        /*0012*/ 	.short	0x0070
        /*0014*/ 	.byte	0x00, 0xf0, 0x01, 0x10


	//----- nvinfo : EIATTR_SPARSE_MMA_MASK
	.align		4
.L_23:
        /*0018*/ 	.byte	0x03, 0x50
        /*001a*/ 	.short	0x0000


	//----- nvinfo : EIATTR_MAXREG_COUNT
	.align		4
        /*001c*/ 	.byte	0x03, 0x1b
        /*001e*/ 	.short	0x00a8


	//----- nvinfo : EIATTR_NUM_BARRIERS
	.align		4
        /*0020*/ 	.byte	0x02, 0x4c
        /*0022*/ 	.byte	0x01
	.zero		1


	//----- nvinfo : EIATTR_EXTERNS
	.align		4
        /*0024*/ 	.byte	0x04, 0x0f
        /*0026*/ 	.short	(.L_25 - .L_24)


	//   ....[0]....
	.align		4
.L_24:
        /*0028*/ 	.word	index@(__assertfail)


	//----- nvinfo : EIATTR_ANNOTATIONS
	.align		4
.L_25:
        /*002c*/ 	.byte	0x04, 0x55
        /*002e*/ 	.short	(.L_27 - .L_26)


	//   ....[0]....
.L_26:
        /*0030*/ 	.word	0x00000001
        /*0034*/ 	.byte	0x60, 0x0b, 0x00, 0x00, 0x01, 0x00, 0x00, 0x00, 0x80, 0x0b, 0x00, 0x00, 0x01, 0x00, 0x00, 0x00
        /* <DEDUP_REMOVED lines=251> */
        /*0ff4*/ 	.byte	0x60, 0x4d, 0x01, 0x00, 0x01, 0x00, 0x00, 0x00, 0x80, 0x4d, 0x01, 0x00


	//----- nvinfo : EIATTR_MERCURY_ISA_VERSION
	.align		4
.L_27:
        /*1000*/ 	.byte	0x03, 0x5f
        /*1002*/ 	.short	0x0101


	//----- nvinfo : EIATTR_INT_WARP_WIDE_INSTR_OFFSETS
	.align		4
        /*1004*/ 	.byte	0x04, 0x31
        /*1006*/ 	.short	(.L_29 - .L_28)


	//   ....[0]....
.L_28:
        /*1008*/ 	.word	0x000006f0


	//   ....[1]....
        /*100c*/ 	.word	0x00000700


	//   ....[2]....
        /*1010*/ 	.word	0x00000870


	//----- nvinfo : EIATTR_COOP_GROUP_MASK_REGIDS
	.align		4
.L_29:
        /*1014*/ 	.byte	0x04, 0x29
        /*1016*/ 	.short	(.L_31 - .L_30)


	//   ....[0]....
.L_30:
        /*1018*/ 	.word	0xffffffff


	//   ....[1]....
        /*101c*/ 	.word	0xffffffff


	//   ....[2]....
        /*1020*/ 	.word	0xffffffff


	//   ....[3]....
        /*1024*/ 	.word	0xffffffff


	//   ....[4]....
        /*1028*/ 	.word	0xffffffff


	//   ....[5]....
        /*102c*/ 	.word	0xffffffff


	//----- nvinfo : EIATTR_COOP_GROUP_INSTR_OFFSETS
	.align		4
.L_31:
        /*1030*/ 	.byte	0x04, 0x28
        /*1032*/ 	.short	(.L_33 - .L_32)


	//   ....[0]....
.L_32:
        /*1034*/ 	.word	0x00000070


	//   ....[1]....
        /*1038*/ 	.word	0x00000080


	//   ....[2]....
        /*103c*/ 	.word	0x000001a0


	//   ....[3]....
        /*1040*/ 	.word	0x00000540


	//   ....[4]....
        /*1044*/ 	.word	0x000009b0


	//   ....[5]....
        /*1048*/ 	.word	0x00001580


	//----- nvinfo : EIATTR_REG_RECONFIG
	.align		4
.L_33:
        /*104c*/ 	.byte	0x01, 0x54
	.zero		2


	//----- nvinfo : EIATTR_SYSCALL_OFFSETS
	.align		4
        /*1050*/ 	.byte	0x04, 0x46
        /*1052*/ 	.short	(.L_35 - .L_34)


	//   ....[0]....
.L_34:
        /*1054*/ 	.word	0x00001730


	//----- nvinfo : EIATTR_MBARRIER_INSTR_OFFSETS
	.align		4
.L_35:
        /*1058*/ 	.byte	0x04, 0x39
        /*105a*/ 	.short	(.L_37 - .L_36)


	//   ....[0]....
.L_36:
        /*105c*/ 	.word	0x00000340
        /*1060*/ 	.word	0x000000ff
        /*1064*/ 	.word	0x00000000
        /*1068*/ 	.short	0x0100
        /*106a*/ 	.byte	0x08
	.zero		1


	//   ....[1]....
        /*106c*/ 	.word	0x00000350
        /*1070*/ 	.word	0x000000ff
        /*1074*/ 	.word	0x00000070
        /*1078*/ 	.short	0x0100
        /*107a*/ 	.byte	0x08
	.zero		1


	//   ....[2]....
        /*107c*/ 	.word	0x00000360
        /*1080*/ 	.word	0x000000ff
        /*1084*/ 	.word	0x00000008
        /*1088*/ 	.short	0x0100
        /*108a*/ 	.byte	0x08
	.zero		1


	//   ....[3]....
        /*108c*/ 	.word	0x00000370
        /*1090*/ 	.word	0x000000ff
        /*1094*/ 	.word	0x00000078
        /*1098*/ 	.short	0x0100
        /*109a*/ 	.byte	0x08
	.zero		1


	//   ....[4]....
        /*109c*/ 	.word	0x00000380
        /*10a0*/ 	.word	0x000000ff
        /*10a4*/ 	.word	0x00000010
        /*10a8*/ 	.short	0x0100
        /*10aa*/ 	.byte	0x08
	.zero		1


	//   ....[5]....
        /*10ac*/ 	.word	0x00000390
        /*10b0*/ 	.word	0x000000ff
        /*10b4*/ 	.word	0x00000080
        /*10b8*/ 	.short	0x0100
        /*10ba*/ 	.byte	0x08
	.zero		1


	//   ....[6]....
        /*10bc*/ 	.word	0x000003a0
        /*10c0*/ 	.word	0x000000ff
        /*10c4*/ 	.word	0x00000018
        /*10c8*/ 	.short	0x0100
        /*10ca*/ 	.byte	0x08
	.zero		1


	//   ....[7]....
        /*10cc*/ 	.word	0x000003b0
        /*10d0*/ 	.word	0x000000ff
        /*10d4*/ 	.word	0x00000088
        /*10d8*/ 	.short	0x0100
        /*10da*/ 	.byte	0x08
	.zero		1


	//   ....[8]....
        /*10dc*/ 	.word	0x000003c0
        /*10e0*/ 	.word	0x000000ff
        /*10e4*/ 	.word	0x00000020
        /*10e8*/ 	.short	0x0100
        /*10ea*/ 	.byte	0x08
	.zero		1


	//   ....[9]....
        /*10ec*/ 	.word	0x000003d0
        /*10f0*/ 	.word	0x000000ff
        /*10f4*/ 	.word	0x00000090
        /*10f8*/ 	.short	0x0100
        /*10fa*/ 	.byte	0x08
	.zero		1


	//   ....[10]....
        /*10fc*/ 	.word	0x000003e0
        /*1100*/ 	.word	0x000000ff
        /*1104*/ 	.word	0x00000028
        /*1108*/ 	.short	0x0100
        /*110a*/ 	.byte	0x08
	.zero		1


	//   ....[11]....
        /*110c*/ 	.word	0x000003f0
        /*1110*/ 	.word	0x000000ff
        /*1114*/ 	.word	0x00000098
        /*1118*/ 	.short	0x0100
        /*111a*/ 	.byte	0x08
	.zero		1


	//   ....[12]....
        /*111c*/ 	.word	0x00000400
        /*1120*/ 	.word	0x000000ff
        /*1124*/ 	.word	0x00000030
        /*1128*/ 	.short	0x0100
        /*112a*/ 	.byte	0x08
	.zero		1


	//   ....[13]....
        /*112c*/ 	.word	0x00000410
        /*1130*/ 	.word	0x000000ff
        /*1134*/ 	.word	0x000000a0
        /*1138*/ 	.short	0x0100
        /*113a*/ 	.byte	0x08
	.zero		1


	//   ....[14]....
        /*113c*/ 	.word	0x00000420
        /*1140*/ 	.word	0x000000ff
        /*1144*/ 	.word	0x00000038
        /*1148*/ 	.short	0x0100
        /*114a*/ 	.byte	0x08
	.zero		1


	//   ....[15]....
        /*114c*/ 	.word	0x00000430
        /*1150*/ 	.word	0x000000ff
        /*1154*/ 	.word	0x000000a8
        /*1158*/ 	.short	0x0100
        /*115a*/ 	.byte	0x08
	.zero		1


	//   ....[16]....
        /*115c*/ 	.word	0x00000440
        /*1160*/ 	.word	0x000000ff
        /*1164*/ 	.word	0x00000040
        /*1168*/ 	.short	0x0100
        /*116a*/ 	.byte	0x08
	.zero		1


	//   ....[17]....
        /*116c*/ 	.word	0x00000450
        /*1170*/ 	.word	0x000000ff
        /*1174*/ 	.word	0x000000b0
        /*1178*/ 	.short	0x0100
        /*117a*/ 	.byte	0x08
	.zero		1


	//   ....[18]....
        /*117c*/ 	.word	0x00000460
        /*1180*/ 	.word	0x000000ff
        /*1184*/ 	.word	0x00000048
        /*1188*/ 	.short	0x0100
        /*118a*/ 	.byte	0x08
	.zero		1


	//   ....[19]....
        /*118c*/ 	.word	0x00000470
        /*1190*/ 	.word	0x000000ff
        /*1194*/ 	.word	0x000000b8
        /*1198*/ 	.short	0x0100
        /*119a*/ 	.byte	0x08
	.zero		1


	//   ....[20]....
        /*119c*/ 	.word	0x00000480
        /*11a0*/ 	.word	0x000000ff
        /*11a4*/ 	.word	0x00000050
        /*11a8*/ 	.short	0x0100
        /*11aa*/ 	.byte	0x08
	.zero		1


	//   ....[21]....
        /*11ac*/ 	.word	0x00000490
        /*11b0*/ 	.word	0x000000ff
        /*11b4*/ 	.word	0x000000c0
        /*11b8*/ 	.short	0x0100
        /*11ba*/ 	.byte	0x08
	.zero		1


	//   ....[22]....
        /*11bc*/ 	.word	0x000004a0
        /*11c0*/ 	.word	0x000000ff
        /*11c4*/ 	.word	0x00000058
        /*11c8*/ 	.short	0x0100
        /*11ca*/ 	.byte	0x08
	.zero		1


	//   ....[23]....
        /*11cc*/ 	.word	0x000004b0
        /*11d0*/ 	.word	0x000000ff
        /*11d4*/ 	.word	0x000000c8
        /*11d8*/ 	.short	0x0100
        /*11da*/ 	.byte	0x08
	.zero		1


	//   ....[24]....
        /*11dc*/ 	.word	0x000004c0
        /*11e0*/ 	.word	0x000000ff
        /*11e4*/ 	.word	0x00000060
        /*11e8*/ 	.short	0x0100
        /*11ea*/ 	.byte	0x08
	.zero		1


	//   ....[25]....
        /*11ec*/ 	.word	0x000004d0
        /*11f0*/ 	.word	0x000000ff
        /*11f4*/ 	.word	0x000000d0
        /*11f8*/ 	.short	0x0100
        /*11fa*/ 	.byte	0x08
	.zero		1


	//   ....[26]....
        /*11fc*/ 	.word	0x000004e0
        /*1200*/ 	.word	0x000000ff
        /*1204*/ 	.word	0x00000068
        /*1208*/ 	.short	0x0100
        /*120a*/ 	.byte	0x08
	.zero		1


	//   ....[27]....
        /*120c*/ 	.word	0x000004f0
        /*1210*/ 	.word	0x000000ff
        /*1214*/ 	.word	0x000000d8
        /*1218*/ 	.short	0x0100
        /*121a*/ 	.byte	0x08
	.zero		1


	//   ....[28]....
        /*121c*/ 	.word	0x000008e0
        /*1220*/ 	.word	0x000000ff
        /*1224*/ 	.word	0x000000f0
        /*1228*/ 	.short	0x0100
        /*122a*/ 	.byte	0x06
	.zero		1


	//   ....[29]....
        /*122c*/ 	.word	0x00000910
        /*1230*/ 	.word	0x000000ff
        /*1234*/ 	.word	0x000000f8
        /*1238*/ 	.short	0x0100
        /*123a*/ 	.byte	0x06
	.zero		1


	//   ....[30]....
        /*123c*/ 	.word	0x000017d0
        /*1240*/ 	.word	0x00000003
        /*1244*/ 	.word	0x00000000
        /*1248*/ 	.short	0x010a
        /*124a*/ 	.byte	0x3f
	.zero		1


	//   ....[31]....
        /*124c*/ 	.word	0x00001810
        /*1250*/ 	.word	0x00000003
        /*1254*/ 	.word	0x00000000
        /*1258*/ 	.short	0x010a
        /*125a*/ 	.byte	0x3f
	.zero		1


	//   ....[32]....
        /*125c*/ 	.word	0x00001e70
        /*1260*/ 	.word	0x000000ff
        /*1264*/ 	.word	0x00000000
        /*1268*/ 	.short	0x010a
        /*126a*/ 	.byte	0x04
	.zero		1


	//   ....[33]....
        /*126c*/ 	.word	0x00001eb0
        /*1270*/ 	.word	0x000000ff
        /*1274*/ 	.word	0x00000000
        /*1278*/ 	.short	0x010a
        /*127a*/ 	.byte	0x04
	.zero		1


	//   ....[34]....
        /*127c*/ 	.word	0x00002ae0
        /*1280*/ 	.word	0x00000005
        /*1284*/ 	.word	0x00000000
        /*1288*/ 	.short	0x0101
        /*128a*/ 	.byte	0x3f
	.zero		1


	//   ....[35]....
        /*128c*/ 	.word	0x00002cd0
        /*1290*/ 	.word	0x00000000
        /*1294*/ 	.word	0x00000000
        /*1298*/ 	.short	0x0101
        /*129a*/ 	.byte	0x3f
	.zero		1


	//   ....[36]....
        /*129c*/ 	.word	0x000148e0
        /*12a0*/ 	.word	0x00000005
        /*12a4*/ 	.word	0x00000070
        /*12a8*/ 	.short	0x010a
        /*12aa*/ 	.byte	0x3f
	.zero		1


	//   ....[37]....
        /*12ac*/ 	.word	0x00014c80
        /*12b0*/ 	.word	0x00000002
        /*12b4*/ 	.word	0x000000f8
        /*12b8*/ 	.short	0x0101
        /*12ba*/ 	.byte	0x3f
	.zero		1


	//   ....[38]....
        /*12bc*/ 	.word	0x00015480
        /*12c0*/ 	.word	0x00000005
        /*12c4*/ 	.word	0x00000000
        /*12c8*/ 	.short	0x010a
        /*12ca*/ 	.byte	0x3f
	.zero		1


	//   ....[39]....
        /*12cc*/ 	.word	0x00015510
        /*12d0*/ 	.word	0x00000007
        /*12d4*/ 	.word	0x00000000
        /*12d8*/ 	.short	0x010a
        /*12da*/ 	.byte	0x3f
	.zero		1


	//   ....[40]....
        /*12dc*/ 	.word	0x000155a0
        /*12e0*/ 	.word	0x00000007
        /*12e4*/ 	.word	0x00000000
        /*12e8*/ 	.short	0x010a
        /*12ea*/ 	.byte	0x3f
	.zero		1


	//   ....[41]....
        /*12ec*/ 	.word	0x00015630
        /*12f0*/ 	.word	0x00000007
        /*12f4*/ 	.word	0x00000000
        /*12f8*/ 	.short	0x010a
        /*12fa*/ 	.byte	0x3f
	.zero		1


	//   ....[42]....
        /*12fc*/ 	.word	0x000156c0
        /*1300*/ 	.word	0x00000007
        /*1304*/ 	.word	0x00000000
        /*1308*/ 	.short	0x010a
        /*130a*/ 	.byte	0x3f
	.zero		1


	//   ....[43]....
        /*130c*/ 	.word	0x00015750
        /*1310*/ 	.word	0x00000007
        /*1314*/ 	.word	0x00000000
        /*1318*/ 	.short	0x010a
        /*131a*/ 	.byte	0x3f
	.zero		1


	//   ....[44]....
        /*131c*/ 	.word	0x000157e0
        /*1320*/ 	.word	0x00000007
        /*1324*/ 	.word	0x00000000
        /*1328*/ 	.short	0x010a
        /*132a*/ 	.byte	0x3f
	.zero		1


	//   ....[45]....
        /*132c*/ 	.word	0x00015870
        /*1330*/ 	.word	0x00000007
        /*1334*/ 	.word	0x00000000
        /*1338*/ 	.short	0x010a
        /*133a*/ 	.byte	0x3f
	.zero		1


	//   ....[46]....
        /*133c*/ 	.word	0x00015900
        /*1340*/ 	.word	0x00000007
        /*1344*/ 	.word	0x00000000
        /*1348*/ 	.short	0x010a
        /*134a*/ 	.byte	0x3f
	.zero		1


	//   ....[47]....
        /*134c*/ 	.word	0x00015990
        /*1350*/ 	.word	0x00000007
        /*1354*/ 	.word	0x00000000
        /*1358*/ 	.short	0x010a
        /*135a*/ 	.byte	0x3f
	.zero		1


	//   ....[48]....
        /*135c*/ 	.word	0x00015a20
        /*1360*/ 	.word	0x00000007
        /*1364*/ 	.word	0x00000000
        /*1368*/ 	.short	0x010a
        /*136a*/ 	.byte	0x3f
	.zero		1


	//   ....[49]....
        /*136c*/ 	.word	0x00015ab0
        /*1370*/ 	.word	0x00000007
        /*1374*/ 	.word	0x00000000
        /*1378*/ 	.short	0x010a
        /*137a*/ 	.byte	0x3f
	.zero		1


	//   ....[50]....
        /*137c*/ 	.word	0x00015b40
        /*1380*/ 	.word	0x00000007
        /*1384*/ 	.word	0x00000000
        /*1388*/ 	.short	0x010a
        /*138a*/ 	.byte	0x3f
	.zero		1


	//   ....[51]....
        /*138c*/ 	.word	0x00015bd0
        /*1390*/ 	.word	0x00000003
        /*1394*/ 	.word	0x00000000
        /*1398*/ 	.short	0x010a
        /*139a*/ 	.byte	0x3f
	.zero		1


	//   ....[52]....
        /*139c*/ 	.word	0x00015c30
        /*13a0*/ 	.word	0x00000003
        /*13a4*/ 	.word	0x00000000
        /*13a8*/ 	.short	0x010a
        /*13aa*/ 	.byte	0x3f
	.zero		1


	//   ....[53]....
        /*13ac*/ 	.word	0x00015c90
        /*13b0*/ 	.word	0x00000007
        /*13b4*/ 	.word	0x00000000
        /*13b8*/ 	.short	0x010a
        /*13ba*/ 	.byte	0x3f
	.zero		1


	//   ....[54]....
        /*13bc*/ 	.word	0x00015d60
        /*13c0*/ 	.word	0x00000005
        /*13c4*/ 	.word	0x00000070
        /*13c8*/ 	.short	0x010a
        /*13ca*/ 	.byte	0x3f
	.zero		1


	//   ....[55]....
        /*13cc*/ 	.word	0x00015e30
        /*13d0*/ 	.word	0x00000005
        /*13d4*/ 	.word	0x00000000
        /*13d8*/ 	.short	0x010a
        /*13da*/ 	.byte	0x3f
	.zero		1


	//   ....[56]....
        /*13dc*/ 	.word	0x00015e80
        /*13e0*/ 	.word	0x00000007
        /*13e4*/ 	.word	0x00000000
        /*13e8*/ 	.short	0x010a
        /*13ea*/ 	.byte	0x3f
	.zero		1


	//   ....[57]....
        /*13ec*/ 	.word	0x00015ed0
        /*13f0*/ 	.word	0x00000007
        /*13f4*/ 	.word	0x00000000
        /*13f8*/ 	.short	0x010a
        /*13fa*/ 	.byte	0x3f
	.zero		1


	//   ....[58]....
        /*13fc*/ 	.word	0x00015f20
        /*1400*/ 	.word	0x00000007
        /*1404*/ 	.word	0x00000000
        /*1408*/ 	.short	0x010a
        /*140a*/ 	.byte	0x3f
	.zero		1


	//   ....[59]....
        /*140c*/ 	.word	0x00015f70
        /*1410*/ 	.word	0x00000007
        /*1414*/ 	.word	0x00000000
        /*1418*/ 	.short	0x010a
        /*141a*/ 	.byte	0x3f
	.zero		1


	//   ....[60]....
        /*141c*/ 	.word	0x00015fc0
        /*1420*/ 	.word	0x00000007
        /*1424*/ 	.word	0x00000000
        /*1428*/ 	.short	0x010a
        /*142a*/ 	.byte	0x3f
	.zero		1


	//   ....[61]....
        /*142c*/ 	.word	0x00016010
        /*1430*/ 	.word	0x00000007
        /*1434*/ 	.word	0x00000000
        /*1438*/ 	.short	0x010a
        /*143a*/ 	.byte	0x3f
	.zero		1


	//   ....[62]....
        /*143c*/ 	.word	0x00016060
        /*1440*/ 	.word	0x00000007
        /*1444*/ 	.word	0x00000000
        /*1448*/ 	.short	0x010a
        /*144a*/ 	.byte	0x3f
	.zero		1


	//   ....[63]....
        /*144c*/ 	.word	0x000160b0
        /*1450*/ 	.word	0x00000007
        /*1454*/ 	.word	0x00000000
        /*1458*/ 	.short	0x010a
        /*145a*/ 	.byte	0x3f
	.zero		1


	//   ....[64]....
        /*145c*/ 	.word	0x00016100
        /*1460*/ 	.word	0x00000007
        /*1464*/ 	.word	0x00000000
        /*1468*/ 	.short	0x010a
        /*146a*/ 	.byte	0x3f
	.zero		1


	//   ....[65]....
        /*146c*/ 	.word	0x00016150
        /*1470*/ 	.word	0x00000007
        /*1474*/ 	.word	0x00000000
        /*1478*/ 	.short	0x010a
        /*147a*/ 	.byte	0x3f
	.zero		1


	//   ....[66]....
        /*147c*/ 	.word	0x000161a0
        /*1480*/ 	.word	0x00000007
        /*1484*/ 	.word	0x00000000
        /*1488*/ 	.short	0x010a
        /*148a*/ 	.byte	0x3f
	.zero		1


	//   ....[67]....
        /*148c*/ 	.word	0x000161f0
        /*1490*/ 	.word	0x00000007
        /*1494*/ 	.word	0x00000000
        /*1498*/ 	.short	0x010a
        /*149a*/ 	.byte	0x3f
	.zero		1


	//----- nvinfo : EIATTR_NUM_MBARRIERS
	.align		4
.L_37:
        /*149c*/ 	.byte	0x03, 0x38
        /*149e*/ 	.short	0x001e


	//----- nvinfo : EIATTR_EXIT_INSTR_OFFSETS
	.align		4
        /*14a0*/ 	.byte	0x04, 0x1c
        /*14a2*/ 	.short	(.L_39 - .L_38)


	//   ....[0]....
.L_38:
        /*14a4*/ 	.word	0x00000c10


	//   ....[1]....
        /*14a8*/ 	.word	0x000014a0


	//   ....[2]....
        /*14ac*/ 	.word	0x00013f30


	//   ....[3]....
        /*14b0*/ 	.word	0x00014550


	//   ....[4]....
        /*14b4*/ 	.word	0x00015c20


	//----- nvinfo : EIATTR_MAX_THREADS
	.align		4
.L_39:
        /*14b8*/ 	.byte	0x04, 0x05
        /*14ba*/ 	.short	(.L_41 - .L_40)
.L_40:
        /*14bc*/ 	.word	0x00000180
        /*14c0*/ 	.word	0x00000001
        /*14c4*/ 	.word	0x00000001


	//----- nvinfo : EIATTR_CRS_STACK_SIZE
	.align		4
.L_41:
        /*14c8*/ 	.byte	0x04, 0x1e
        /*14ca*/ 	.short	(.L_43 - .L_42)
.L_42:
        /*14cc*/ 	.word	0x00000000


	//----- nvinfo : EIATTR_CBANK_PARAM_SIZE
	.align		4
.L_43:
        /*14d0*/ 	.byte	0x03, 0x19
        /*14d2*/ 	.short	0x0470


	//----- nvinfo : EIATTR_PARAM_CBANK
	.align		4
        /*14d4*/ 	.byte	0x04, 0x0a
        /*14d6*/ 	.short	(.L_45 - .L_44)
	.align		4
.L_44:
        /*14d8*/ 	.word	index@(.nv.constant0._ZN7cutlass13device_kernelINS_4gemm6kernel13GemmUniversalIN4cute5tupleIJiiiiEEENS1_10collective13CollectiveMmaINS1_34MainloopSm90TmaGmmaWarpSpecializedILi14ENS5_IJNS4_1CILi2EEENSA_ILi1EEESC_EEENS1_35KernelTmaWarpSpecializedCooperativeEEENS5_IJNSA_ILi256EEESG_NSA_ILi16EEEEEENS_6half_tENS5_IJlSC_lEEESJ_SK_NS4_8TiledMMAINS4_8MMA_AtomIJNS4_4SM904GMMA26MMA_64x256x16_F32F16F16_SSILNSO_5MajorE0ELSQ_0ELNSO_7ScaleInE1ELSR_1EEEEEENS4_6LayoutISD_NS5_IJSC_NSA_ILi0EEESV_EEEEENS5_IJNS4_10UnderscoreESY_SY_EEEEENS4_13SM90_TMA_LOADENS4_14ComposedLayoutINS4_7SwizzleILi1ELi4ELi3EEENS4_18smem_ptr_flag_bitsILi16EEENSU_INS5_IJNSA_ILi8EEESH_EEENS5_IJSH_SC_EEEEEEEvNS4_8identityENS4_23SM90_TMA_LOAD_MULTICASTES1B_vS1C_EENS_8epilogue10collective6detail29Sm90TmaWarpSpecializedAdapterINS1G_15DefaultEpilogueISJ_SK_SK_NS1F_6thread17LinearCombinationISJ_Li1EffLNS1K_9ScaleType4KindE0ELNS_15FloatRoundStyleE2ESJ_EENS1_15EpilogueDefaultEEEEEvvEEEEvNT_6ParamsE)
        /*14dc*/ 	.short	0x0210
        /*14de*/ 	.short	0x0470


	//----- nvinfo : EIATTR_SW_WAR
	.align		4
.L_45:
        /*14e0*/ 	.byte	0x04, 0x36
        /*14e2*/ 	.short	(.L_47 - .L_46)
.L_46:
        /*14e4*/ 	.word	0x00000008
.L_47:


//--------------------- .nv.callgraph             --------------------------
	.section	.nv.callgraph,"",@"SHT_CUDA_CALLGRAPH"
	.align	4
	.sectionentsize	8
	.align		4
        /*0000*/ 	.word	0x00000000
	.align		4
        /*0004*/ 	.word	0xffffffff
	.align		4
        /*0008*/ 	.word	index@(_ZN7cutlass13device_kernelINS_4gemm6kernel13GemmUniversalIN4cute5tupleIJiiiiEEENS1_10collective13CollectiveMmaINS1_34MainloopSm90TmaGmmaWarpSpecializedILi14ENS5_IJNS4_1CILi2EEENSA_ILi1EEESC_EEENS1_35KernelTmaWarpSpecializedCooperativeEEENS5_IJNSA_ILi256EEESG_NSA_ILi16EEEEEENS_6half_tENS5_IJlSC_lEEESJ_SK_NS4_8TiledMMAINS4_8MMA_AtomIJNS4_4SM904GMMA26MMA_64x256x16_F32F16F16_SSILNSO_5MajorE0ELSQ_0ELNSO_7ScaleInE1ELSR_1EEEEEENS4_6LayoutISD_NS5_IJSC_NSA_ILi0EEESV_EEEEENS5_IJNS4_10UnderscoreESY_SY_EEEEENS4_13SM90_TMA_LOADENS4_14ComposedLayoutINS4_7SwizzleILi1ELi4ELi3EEENS4_18smem_ptr_flag_bitsILi16EEENSU_INS5_IJNSA_ILi8EEESH_EEENS5_IJSH_SC_EEEEEEEvNS4_8identityENS4_23SM90_TMA_LOAD_MULTICASTES1B_vS1C_EENS_8epilogue10collective6detail29Sm90TmaWarpSpecializedAdapterINS1G_15DefaultEpilogueISJ_SK_SK_NS1F_6thread17LinearCombinationISJ_Li1EffLNS1K_9ScaleType4KindE0ELNS_15FloatRoundStyleE2ESJ_EENS1_15EpilogueDefaultEEEEEvvEEEEvNT_6ParamsE)
	.align		4
        /*000c*/ 	.word	index@(__assertfail)
	.align		4
        /*0010*/ 	.word	0x00000000
	.align		4
        /*0014*/ 	.word	0xfffffffe
	.align		4
        /*0018*/ 	.word	0x00000000
	.align		4
        /*001c*/ 	.word	0xfffffffd
	.align		4
        /*0020*/ 	.word	0x00000000
	.align		4
        /*0024*/ 	.word	0xfffffffc


//--------------------- .nv.constant4             --------------------------
	.section	.nv.constant4,"a",@progbits
	.align	8
	.align		8
.nv.constant4:
        /*0000*/ 	.dword	__assertfail
	.align		8
        /*0008*/ 	.dword	__unnamed_1
	.align		8
        /*0010*/ 	.dword	_ZN39_INTERNAL_ff24fc05_4_k_cu_d42634aa_80204cuda3std3__45__cpo5beginE
	.align		8
        /*0018*/ 	.dword	_ZN39_INTERNAL_ff24fc05_4_k_cu_d42634aa_80204cuda3std3__45__cpo3endE
	.align		8
        /*0020*/ 	.dword	_ZN39_INTERNAL_ff24fc05_4_k_cu_d42634aa_80204cuda3std3__45__cpo6cbeginE
	.align		8
        /*0028*/ 	.dword	_ZN39_INTERNAL_ff24fc05_4_k_cu_d42634aa_80204cuda3std3__45__cpo4cendE
	.align		8
        /*0030*/ 	.dword	_ZN39_INTERNAL_ff24fc05_4_k_cu_d42634aa_80204cuda3std3__441_GLOBAL__N__ff24fc05_4_k_cu_d42634aa_80206ignoreE
	.align		8
        /*0038*/ 	.dword	_ZN39_INTERNAL_ff24fc05_4_k_cu_d42634aa_80204cuda3std3__419piecewise_constructE
	.align		8
        /*0040*/ 	.dword	_ZN39_INTERNAL_ff24fc05_4_k_cu_d42634aa_80204cuda3std3__48in_placeE
	.align		8
        /*0048*/ 	.dword	_ZN39_INTERNAL_ff24fc05_4_k_cu_d42634aa_80204cuda3std6ranges3__45__cpo4swapE
	.align		8
        /*0050*/ 	.dword	_ZN39_INTERNAL_ff24fc05_4_k_cu_d42634aa_80204cuda3std6ranges3__45__cpo9iter_moveE
	.align		8
        /*0058*/ 	.dword	_ZN39_INTERNAL_ff24fc05_4_k_cu_d42634aa_80204cute7productE
	.align		8
        /*0060*/ 	.dword	_ZN39_INTERNAL_ff24fc05_4_k_cu_d42634aa_80204cute1_E
	.align		8
        /*0068*/ 	.dword	$str$22
	.align		8
        /*0070*/ 	.dword	$str$23


//--------------------- .text._ZN7cutlass13device_kernelINS_4gemm6kernel13GemmUniversalIN4cute5tupleIJiiiiEEENS1_10collective13CollectiveMmaINS1_34MainloopSm90TmaGmmaWarpSpecializedILi14ENS5_IJNS4_1CILi2EEENSA_ILi1EEESC_EEENS1_35KernelTmaWarpSpecializedCooperativeEEENS5_IJNSA_ILi256EEESG_NSA_ILi16EEEEEENS_6half_tENS5_IJlSC_lEEESJ_SK_NS4_8TiledMMAINS4_8MMA_AtomIJNS4_4SM904GMMA26MMA_64x256x16_F32F16F16_SSILNSO_5MajorE0ELSQ_0ELNSO_7ScaleInE1ELSR_1EEEEEENS4_6LayoutISD_NS5_IJSC_NSA_ILi0EEESV_EEEEENS5_IJNS4_10UnderscoreESY_SY_EEEEENS4_13SM90_TMA_LOADENS4_14ComposedLayoutINS4_7SwizzleILi1ELi4ELi3EEENS4_18smem_ptr_flag_bitsILi16EEENSU_INS5_IJNSA_ILi8EEESH_EEENS5_IJSH_SC_EEEEEEEvNS4_8identityENS4_23SM90_TMA_LOAD_MULTICASTES1B_vS1C_EENS_8epilogue10collective6detail29Sm90TmaWarpSpecializedAdapterINS1G_15DefaultEpilogueISJ_SK_SK_NS1F_6thread17LinearCombinationISJ_Li1EffLNS1K_9ScaleType4KindE0ELNS_15FloatRoundStyleE2ESJ_EENS1_15EpilogueDefaultEEEEEvvEEEEvNT_6ParamsE --------------------------
	.section	.text._ZN7cutlass13device_kernelINS_4gemm6kernel13GemmUniversalIN4cute5tupleIJiiiiEEENS1_10collective13CollectiveMmaINS1_34MainloopSm90TmaGmmaWarpSpecializedILi14ENS5_IJNS4_1CILi2EEENSA_ILi1EEESC_EEENS1_35KernelTmaWarpSpecializedCooperativeEEENS5_IJNSA_ILi256EEESG_NSA_ILi16EEEEEENS_6half_tENS5_IJlSC_lEEESJ_SK_NS4_8TiledMMAINS4_8MMA_AtomIJNS4_4SM904GMMA26MMA_64x256x16_F32F16F16_SSILNSO_5MajorE0ELSQ_0ELNSO_7ScaleInE1ELSR_1EEEEEENS4_6LayoutISD_NS5_IJSC_NSA_ILi0EEESV_EEEEENS5_IJNS4_10UnderscoreESY_SY_EEEEENS4_13SM90_TMA_LOADENS4_14ComposedLayoutINS4_7SwizzleILi1ELi4ELi3EEENS4_18smem_ptr_flag_bitsILi16EEENSU_INS5_IJNSA_ILi8EEESH_EEENS5_IJSH_SC_EEEEEEEvNS4_8identityENS4_23SM90_TMA_LOAD_MULTICASTES1B_vS1C_EENS_8epilogue10collective6detail29Sm90TmaWarpSpecializedAdapterINS1G_15DefaultEpilogueISJ_SK_SK_NS1F_6thread17LinearCombinationISJ_Li1EffLNS1K_9ScaleType4KindE0ELNS_15FloatRoundStyleE2ESJ_EENS1_15EpilogueDefaultEEEEEvvEEEEvNT_6ParamsE,"ax",@progbits
	.align	128
.text._ZN7cutlass13device_kernelINS_4gemm6kernel13GemmUniversalIN4cute5tupleIJiiiiEEENS1_10collective13CollectiveMmaINS1_34MainloopSm90TmaGmmaWarpSpecializedILi14ENS5_IJNS4_1CILi2EEENSA_ILi1EEESC_EEENS1_35KernelTmaWarpSpecializedCooperativeEEENS5_IJNSA_ILi256EEESG_NSA_ILi16EEEEEENS_6half_tENS5_IJlSC_lEEESJ_SK_NS4_8TiledMMAINS4_8MMA_AtomIJNS4_4SM904GMMA26MMA_64x256x16_F32F16F16_SSILNSO_5MajorE0ELSQ_0ELNSO_7ScaleInE1ELSR_1EEEEEENS4_6LayoutISD_NS5_IJSC_NSA_ILi0EEESV_EEEEENS5_IJNS4_10UnderscoreESY_SY_EEEEENS4_13SM90_TMA_LOADENS4_14ComposedLayoutINS4_7SwizzleILi1ELi4ELi3EEENS4_18smem_ptr_flag_bitsILi16EEENSU_INS5_IJNSA_ILi8EEESH_EEENS5_IJSH_SC_EEEEEEEvNS4_8identityENS4_23SM90_TMA_LOAD_MULTICASTES1B_vS1C_EENS_8epilogue10collective6detail29Sm90TmaWarpSpecializedAdapterINS1G_15DefaultEpilogueISJ_SK_SK_NS1F_6thread17LinearCombinationISJ_Li1EffLNS1K_9ScaleType4KindE0ELNS_15FloatRoundStyleE2ESJ_EENS1_15EpilogueDefaultEEEEEvvEEEEvNT_6ParamsE:
        .type           _ZN7cutlass13device_kernelINS_4gemm6kernel13GemmUniversalIN4cute5tupleIJiiiiEEENS1_10collective13CollectiveMmaINS1_34MainloopSm90TmaGmmaWarpSpecializedILi14ENS5_IJNS4_1CILi2EEENSA_ILi1EEESC_EEENS1_35KernelTmaWarpSpecializedCooperativeEEENS5_IJNSA_ILi256EEESG_NSA_ILi16EEEEEENS_6half_tENS5_IJlSC_lEEESJ_SK_NS4_8TiledMMAINS4_8MMA_AtomIJNS4_4SM904GMMA26MMA_64x256x16_F32F16F16_SSILNSO_5MajorE0ELSQ_0ELNSO_7ScaleInE1ELSR_1EEEEEENS4_6LayoutISD_NS5_IJSC_NSA_ILi0EEESV_EEEEENS5_IJNS4_10UnderscoreESY_SY_EEEEENS4_13SM90_TMA_LOADENS4_14ComposedLayoutINS4_7SwizzleILi1ELi4ELi3EEENS4_18smem_ptr_flag_bitsILi16EEENSU_INS5_IJNSA_ILi8EEESH_EEENS5_IJSH_SC_EEEEEEEvNS4_8identityENS4_23SM90_TMA_LOAD_MULTICASTES1B_vS1C_EENS_8epilogue10collective6detail29Sm90TmaWarpSpecializedAdapterINS1G_15DefaultEpilogueISJ_SK_SK_NS1F_6thread17LinearCombinationISJ_Li1EffLNS1K_9ScaleType4KindE0ELNS_15FloatRoundStyleE2ESJ_EENS1_15EpilogueDefaultEEEEEvvEEEEvNT_6ParamsE,@function
        .size           _ZN7cutlass13device_kernelINS_4gemm6kernel13GemmUniversalIN4cute5tupleIJiiiiEEENS1_10collective13CollectiveMmaINS1_34MainloopSm90TmaGmmaWarpSpecializedILi14ENS5_IJNS4_1CILi2EEENSA_ILi1EEESC_EEENS1_35KernelTmaWarpSpecializedCooperativeEEENS5_IJNSA_ILi256EEESG_NSA_ILi16EEEEEENS_6half_tENS5_IJlSC_lEEESJ_SK_NS4_8TiledMMAINS4_8MMA_AtomIJNS4_4SM904GMMA26MMA_64x256x16_F32F16F16_SSILNSO_5MajorE0ELSQ_0ELNSO_7ScaleInE1ELSR_1EEEEEENS4_6LayoutISD_NS5_IJSC_NSA_ILi0EEESV_EEEEENS5_IJNS4_10UnderscoreESY_SY_EEEEENS4_13SM90_TMA_LOADENS4_14ComposedLayoutINS4_7SwizzleILi1ELi4ELi3EEENS4_18smem_ptr_flag_bitsILi16EEENSU_INS5_IJNSA_ILi8EEESH_EEENS5_IJSH_SC_EEEEEEEvNS4_8identityENS4_23SM90_TMA_LOAD_MULTICASTES1B_vS1C_EENS_8epilogue10collective6detail29Sm90TmaWarpSpecializedAdapterINS1G_15DefaultEpilogueISJ_SK_SK_NS1F_6thread17LinearCombinationISJ_Li1EffLNS1K_9ScaleType4KindE0ELNS_15FloatRoundStyleE2ESJ_EENS1_15EpilogueDefaultEEEEEvvEEEEvNT_6ParamsE,(.L_x_602 - _ZN7cutlass13device_kernelINS_4gemm6kernel13GemmUniversalIN4cute5tupleIJiiiiEEENS1_10collective13CollectiveMmaINS1_34MainloopSm90TmaGmmaWarpSpecializedILi14ENS5_IJNS4_1CILi2EEENSA_ILi1EEESC_EEENS1_35KernelTmaWarpSpecializedCooperativeEEENS5_IJNSA_ILi256EEESG_NSA_ILi16EEEEEENS_6half_tENS5_IJlSC_lEEESJ_SK_NS4_8TiledMMAINS4_8MMA_AtomIJNS4_4SM904GMMA26MMA_64x256x16_F32F16F16_SSILNSO_5MajorE0ELSQ_0ELNSO_7ScaleInE1ELSR_1EEEEEENS4_6LayoutISD_NS5_IJSC_NSA_ILi0EEESV_EEEEENS5_IJNS4_10UnderscoreESY_SY_EEEEENS4_13SM90_TMA_LOADENS4_14ComposedLayoutINS4_7SwizzleILi1ELi4ELi3EEENS4_18smem_ptr_flag_bitsILi16EEENSU_INS5_IJNSA_ILi8EEESH_EEENS5_IJSH_SC_EEEEEEEvNS4_8identityENS4_23SM90_TMA_LOAD_MULTICASTES1B_vS1C_EENS_8epilogue10collective6detail29Sm90TmaWarpSpecializedAdapterINS1G_15DefaultEpilogueISJ_SK_SK_NS1F_6thread17LinearCombinationISJ_Li1EffLNS1K_9ScaleType4KindE0ELNS_15FloatRoundStyleE2ESJ_EENS1_15EpilogueDefaultEEEEEvvEEEEvNT_6ParamsE)
        .other          _ZN7cutlass13device_kernelINS_4gemm6kernel13GemmUniversalIN4cute5tupleIJiiiiEEENS1_10collective13CollectiveMmaINS1_34MainloopSm90TmaGmmaWarpSpecializedILi14ENS5_IJNS4_1CILi2EEENSA_ILi1EEESC_EEENS1_35KernelTmaWarpSpecializedCooperativeEEENS5_IJNSA_ILi256EEESG_NSA_ILi16EEEEEENS_6half_tENS5_IJlSC_lEEESJ_SK_NS4_8TiledMMAINS4_8MMA_AtomIJNS4_4SM904GMMA26MMA_64x256x16_F32F16F16_SSILNSO_5MajorE0ELSQ_0ELNSO_7ScaleInE1ELSR_1EEEEEENS4_6LayoutISD_NS5_IJSC_NSA_ILi0EEESV_EEEEENS5_IJNS4_10UnderscoreESY_SY_EEEEENS4_13SM90_TMA_LOADENS4_14ComposedLayoutINS4_7SwizzleILi1ELi4ELi3EEENS4_18smem_ptr_flag_bitsILi16EEENSU_INS5_IJNSA_ILi8EEESH_EEENS5_IJSH_SC_EEEEEEEvNS4_8identityENS4_23SM90_TMA_LOAD_MULTICASTES1B_vS1C_EENS_8epilogue10collective6detail29Sm90TmaWarpSpecializedAdapterINS1G_15DefaultEpilogueISJ_SK_SK_NS1F_6thread17LinearCombinationISJ_Li1EffLNS1K_9ScaleType4KindE0ELNS_15FloatRoundStyleE2ESJ_EENS1_15EpilogueDefaultEEEEEvvEEEEvNT_6ParamsE,@"STO_CUDA_ENTRY STV_DEFAULT"
_ZN7cutlass13device_kernelINS_4gemm6kernel13GemmUniversalIN4cute5tupleIJiiiiEEENS1_10collective13CollectiveMmaINS1_34MainloopSm90TmaGmmaWarpSpecializedILi14ENS5_IJNS4_1CILi2EEENSA_ILi1EEESC_EEENS1_35KernelTmaWarpSpecializedCooperativeEEENS5_IJNSA_ILi256EEESG_NSA_ILi16EEEEEENS_6half_tENS5_IJlSC_lEEESJ_SK_NS4_8TiledMMAINS4_8MMA_AtomIJNS4_4SM904GMMA26MMA_64x256x16_F32F16F16_SSILNSO_5MajorE0ELSQ_0ELNSO_7ScaleInE1ELSR_1EEEEEENS4_6LayoutISD_NS5_IJSC_NSA_ILi0EEESV_EEEEENS5_IJNS4_10UnderscoreESY_SY_EEEEENS4_13SM90_TMA_LOADENS4_14ComposedLayoutINS4_7SwizzleILi1ELi4ELi3EEENS4_18smem_ptr_flag_bitsILi16EEENSU_INS5_IJNSA_ILi8EEESH_EEENS5_IJSH_SC_EEEEEEEvNS4_8identityENS4_23SM90_TMA_LOAD_MULTICASTES1B_vS1C_EENS_8epilogue10collective6detail29Sm90TmaWarpSpecializedAdapterINS1G_15DefaultEpilogueISJ_SK_SK_NS1F_6thread17LinearCombinationISJ_Li1EffLNS1K_9ScaleType4KindE0ELNS_15FloatRoundStyleE2ESJ_EENS1_15EpilogueDefaultEEEEEvvEEEEvNT_6ParamsE:
[----:B------:R-:W0:Y:S02]  /*0000*/  LDC R1, c[0x0][0x28] ;  /* 0x00000a00ff017b82 */ /* 0x000e240000000800 */
[----:B0-----:R-:W-:Y:S01]  /*0010*/  VIADD R1, R1, 0xfffffd40 ;  /* 0xfffffd4001017836 */ /* 0x001fe20000000000 */
[----:B------:R-:W0:Y:S01]  /*0020*/  S2R R4, SR_TID.X ;  /* 0x0000000000047919 */ /* 0x000e220000002100 */
[----:B------:R-:W-:Y:S01]  /*0030*/  ELECT P0, URZ, PT ;  /* 0x00000000003f782f */ /* 0x000fe20003800000 */
[----:B------:R-:W-:Y:S01]  /*0040*/  BSSY B0, `(.L_x_0) ;  /* 0x0000015000007945 */ /* 0x000fe20003800000 */
[--C-:B0-----:R-:W-:Y:S02]  /*0050*/  SHF.R.U32.HI R0, RZ, 0x5, R4.reuse ;  /* 0x00000005ff007819 */ /* 0x101fe40000011604 */
[----:B------:R-:W-:-:S03]  /*0060*/  SHF.R.U32.HI R2, RZ, 0x7, R4 ;  /* 0x00000007ff027819 */ /* 0x000fc60000011604 */
[----:B------:R-:W0:Y:S04]  /*0070*/  SHFL.IDX PT, R3, R0, RZ, 0x1f ;  /* 0x00001fff00037589 */ /* 0x000e2800000e0000 */
[----:B------:R-:W1:Y:S01]  /*0080*/  SHFL.IDX PT, R2, R2, RZ, 0x1f ;  /* 0x00001fff02027589 */ /* 0x000e6200000e0000 */
[----:B0-----:R-:W-:Y:S02]  /*0090*/  R2UR UR9, R3 ;  /* 0x00000000030972ca */ /* 0x001fe400000e0000 */
[----:B-1----:R-:W-:-:S11]  /*00a0*/  R2UR UR5, R2 ;  /* 0x00000000020572ca */ /* 0x002fd600000e0000 */
[----:B------:R-:W-:Y:S02]  /*00b0*/  USHF.R.S32.HI UR4, URZ, 0x1f, UR9 ;  /* 0x0000001f3f047899 */ /* 0x000fe40008011409 */
[----:B------:R-:W-:Y:S02]  /*00c0*/  ISETP.NE.OR P0, PT, RZ, UR9, !P0 ;  /* 0x00000009ff007c0c */ /* 0x000fe4000c705670 */
[----:B------:R-:W-:-:S04]  /*00d0*/  ULEA.HI UR4, UR4, UR9, URZ, 0x2 ;  /* 0x0000000904047291 */ /* 0x000fc8000f8f103f */
[----:B------:R-:W-:-:S04]  /*00e0*/  ULOP3.LUT UR4, UR4, 0xfffffffc, URZ, 0xc0, !UPT ;  /* 0xfffffffc04047892 */ /* 0x000fc8000f8ec03f */
[----:B------:R-:W-:-:S03]  /*00f0*/  UIADD3 UR9, UR9, -UR4, URZ ;  /* 0x8000000409097290 */ /* 0x000fc6000fffe03f */
[----:B------:R-:W-:Y:S09]  /*0100*/  @P0 BRA `(.L_x_1) ;  /* 0x0000000000200947 */ /* 0x000ff20003800000 */
[----:B------:R-:W-:Y:S02]  /*0110*/  ULDC.64 UR6, c[0x0][0x198] ;  /* 0x0000660000067ab9 */ /* 0x000fe40000000a00 */
[----:B------:R-:W-:Y:S02]  /*0120*/  UIADD3 UR10, UP0, UR6, 0xf0, URZ ;  /* 0x000000f0060a7890 */ /* 0x000fe4000ff1e03f */
[----:B------:R-:W-:Y:S02]  /*0130*/  UIADD3 UR6, UP1, UR6, 0x1f0, URZ ;  /* 0x000001f006067890 */ /* 0x000fe4000ff3e03f */
[----:B------:R-:W-:Y:S02]  /*0140*/  UIADD3.X UR11, URZ, UR7, URZ, UP0, !UPT ;  /* 0x000000073f0b7290 */ /* 0x000fe400087fe43f */
[----:B------:R-:W-:-:S07]  /*0150*/  UIADD3.X UR7, URZ, UR7, URZ, UP1, !UPT ;  /* 0x000000073f077290 */ /* 0x000fce0008ffe43f */
[----:B------:R0:W-:Y:S02]  /*0160*/  UTMACCTL.PF [UR10] ;  /* 0x000000000a0079b9 */ /* 0x0001e40008040000 */
[----:B------:R0:W-:Y:S02]  /*0170*/  UTMACCTL.PF [UR6] ;  /* 0x00000000060079b9 */ /* 0x0001e40008040000 */
[----:B0-----:R-:W-:Y:S01]  /*0180*/  NOP ;  /* 0x0000000000007918 */ /* 0x001fe20000000000 */
.L_x_1:
[----:B------:R-:W-:Y:S05]  /*0190*/  BSYNC B0 ;  /* 0x0000000000007941 */ /* 0x000fea0003800000 */
.L_x_0:
[----:B------:R-:W0:Y:S01]  /*01a0*/  SHFL.IDX PT, R2, R0, RZ, 0x1f ;  /* 0x00001fff00027589 */ /* 0x000e2200000e0000 */
[----:B------:R-:W-:Y:S01]  /*01b0*/  UISETP.NE.AND UP0, UPT, UR9, 0x3, UPT ;  /* 0x000000030900788c */ /* 0x000fe2000bf05270 */
[----:B------:R-:W-:Y:S01]  /*01c0*/  ISETP.NE.AND P1, PT, RZ, UR5, PT ;  /* 0x00000005ff007c0c */ /* 0x000fe2000bf25270 */
[----:B------:R-:W-:Y:S02]  /*01d0*/  UIADD3 UR16, UR5, -0x1, URZ ;  /* 0xffffffff05107890 */ /* 0x000fe4000fffe03f */
[----:B------:R-:W-:Y:S02]  /*01e0*/  UISETP.EQ.OR UP0, UPT, UR9, URZ, !UP0 ;  /* 0x0000003f0900728c */ /* 0x000fe4000c702670 */
[----:B------:R-:W-:Y:S02]  /*01f0*/  UISETP.GE.U32.AND UP1, UPT, UR16, 0x2, UPT ;  /* 0x000000021000788c */ /* 0x000fe4000bf26070 */
[----:B------:R-:W-:-:S04]  /*0200*/  UISETP.EQ.AND UP0, UPT, UR5, URZ, UP0 ;  /* 0x0000003f0500728c */ /* 0x000fc80008702270 */
[----:B------:R-:W-:-:S04]  /*0210*/  USEL UR40, URZ, 0x1, !UP0 ;  /* 0x000000013f287887 */ /* 0x000fc8000c000000 */
[----:B------:R-:W-:Y:S01]  /*0220*/  USEL UR40, UR40, 0x2, UP1 ;  /* 0x0000000228287887 */ /* 0x000fe20008800000 */
[----:B0-----:R-:W-:-:S13]  /*0230*/  ISETP.NE.AND P0, PT, R2, RZ, PT ;  /* 0x000000ff0200720c */ /* 0x001fda0003f05270 */
[----:B------:R-:W-:Y:S05]  /*0240*/  @P0 BRA `(.L_x_2) ;  /* 0x0000000000b40947 */ /* 0x000fea0003800000 */
[----:B------:R-:W-:Y:S01]  /*0250*/  ELECT P0, URZ, PT ;  /* 0x00000000003f782f */ /* 0x000fe20003800000 */
[----:B------:R-:W-:-:S12]  /*0260*/  BSSY B0, `(.L_x_2) ;  /* 0x000002b000007945 */ /* 0x000fd80003800000 */
[----:B------:R-:W-:Y:S05]  /*0270*/  @!P0 BRA `(.L_x_3) ;  /* 0x0000000000a48947 */ /* 0x000fea0003800000 */
[----:B------:R-:W0:Y:S01]  /*0280*/  S2UR UR8, SR_CgaCtaId ;  /* 0x00000000000879c3 */ /* 0x000e220000008800 */
[----:B------:R-:W-:Y:S01]  /*0290*/  UMOV UR4, 0x400 ;  /* 0x0000040000047882 */ /* 0x000fe20000000000 */
[----:B------:R-:W-:Y:S01]  /*02a0*/  UMOV UR5, 0x1 ;  /* 0x0000000100057882 */ /* 0x000fe20000000000 */
[----:B------:R-:W-:Y:S02]  /*02b0*/  UMOV UR6, 0x4 ;  /* 0x0000000400067882 */ /* 0x000fe40000000000 */
[----:B------:R-:W-:-:S04]  /*02c0*/  UIADD3 UR6, -UR6, 0x100000, URZ ;  /* 0x0010000006067890 */ /* 0x000fc8000fffe13f */
[----:B------:R-:W-:Y:S02]  /*02d0*/  USHF.L.U32 UR7, UR6, 0xb, URZ ;  /* 0x0000000b06077899 */ /* 0x000fe4000800063f */
[----:B------:R-:W-:Y:S02]  /*02e0*/  USHF.L.U32 UR6, UR6, 0x1, URZ ;  /* 0x0000000106067899 */ /* 0x000fe4000800063f */
[----:B0-----:R-:W-:Y:S02]  /*02f0*/  ULEA UR8, UR8, UR4, 0x18 ;  /* 0x0000000408087291 */ /* 0x001fe4000f8ec03f */
[----:B------:R-:W-:-:S04]  /*0300*/  UIADD3 UR4, -UR5, 0x100000, URZ ;  /* 0x0010000005047890 */ /* 0x000fc8000fffe13f */
[----:B------:R-:W-:Y:S02]  /*0310*/  USHF.L.U32 UR5, UR4, 0xb, URZ ;  /* 0x0000000b04057899 */ /* 0x000fe4000800063f */
[----:B------:R-:W-:Y:S01]  /*0320*/  USHF.L.U32 UR4, UR4, 0x1, URZ ;  /* 0x0000000104047899 */ /* 0x000fe2000800063f */
[----:B------:R-:W0:Y:S11]  /*0330*/  FENCE.VIEW.ASYNC.S ;  /* 0x00000000000073c6 */ /* 0x000e360000000000 */
[----:B0-----:R0:W1:Y:S01]  /*0340*/  SYNCS.EXCH.64 URZ, [UR8], UR4 ;  /* 0x00000004083f75b2 */ /* 0x0010620008000100 */
[----:B------:R0:W2:Y:S01]  /*0350*/  SYNCS.EXCH.64 URZ, [UR8+0x70], UR6 ;  /* 0x00007006083f75b2 */ /* 0x0000a20008000100 */
[----:B------:R0:W3:Y:S01]  /*0360*/  SYNCS.EXCH.64 URZ, [UR8+0x8], UR4 ;  /* 0x00000804083f75b2 */ /* 0x0000e20008000100 */
[----:B------:R0:W4:Y:S01]  /*0370*/  SYNCS.EXCH.64 URZ, [UR8+0x78], UR6 ;  /* 0x00007806083f75b2 */ /* 0x0001220008000100 */
[----:B------:R0:W0:Y:S01]  /*0380*/  SYNCS.EXCH.64 URZ, [UR8+0x10], UR4 ;  /* 0x00001004083f75b2 */ /* 0x0000220008000100 */
        /* <DEDUP_REMOVED lines=23> */
[----:B-1234-:R-:W-:Y:S01]  /*0500*/  NOP ;  /* 0x0000000000007918 */ /* 0x01efe20000000000 */
.L_x_3:
[----:B0-----:R-:W-:Y:S05]  /*0510*/  BSYNC B0 ;  /* 0x0000000000007941 */ /* 0x001fea0003800000 */
.L_x_2:
[----:B------:R-:W0:Y:S01]  /*0520*/  S2UR UR13, SR_CTAID.X ;  /* 0x00000000000d79c3 */ /* 0x000e220000002500 */
[----:B------:R-:W-:Y:S01]  /*0530*/  SHF.R.S32.HI R3, RZ, 0x1f, R4 ;  /* 0x0000001fff037819 */ /* 0x000fe20000011404 */
[----:B------:R1:W2:Y:S01]  /*0540*/  SHFL.IDX PT, R6, R0, RZ, 0x1f ;  /* 0x00001fff00067589 */ /* 0x0002a200000e0000 */
[----:B------:R-:W-:Y:S01]  /*0550*/  ULDC UR4, c[0x0][0x150] ;  /* 0x0000540000047ab9 */ /* 0x000fe20000000800 */
[----:B------:R-:W-:Y:S02]  /*0560*/  ELECT P0, URZ, PT ;  /* 0x00000000003f782f */ /* 0x000fe40003800000 */
[----:B------:R-:W-:Y:S01]  /*0570*/  LEA.HI R3, R3, R4, RZ, 0x7 ;  /* 0x0000000403037211 */ /* 0x000fe200078f38ff */
[----:B------:R-:W-:Y:S01]  /*0580*/  ULDC UR5, c[0x0][0x154] ;  /* 0x0000550000057ab9 */ /* 0x000fe20000000800 */
[----:B------:R-:W-:Y:S01]  /*0590*/  SHF.R.S32.HI R7, RZ, 0x1f, R2 ;  /* 0x0000001fff077819 */ /* 0x000fe20000011402 */
[----:B------:R-:W3:Y:S01]  /*05a0*/  S2UR UR10, SR_CTAID.Y ;  /* 0x00000000000a79c3 */ /* 0x000ee20000002600 */
[----:B------:R-:W-:Y:S01]  /*05b0*/  LOP3.LUT R3, R3, 0xffffff80, RZ, 0xc0, !PT ;  /* 0xffffff8003037812 */ /* 0x000fe200078ec0ff */
[----:B------:R-:W-:Y:S01]  /*05c0*/  ULDC UR8, c[0x0][0x144] ;  /* 0x0000510000087ab9 */ /* 0x000fe20000000800 */
[----:B------:R-:W-:Y:S01]  /*05d0*/  LEA.HI R7, R7, R2, RZ, 0x2 ;  /* 0x0000000207077211 */ /* 0x000fe200078f10ff */
[----:B------:R-:W-:Y:S01]  /*05e0*/  NOP ;  /* 0x0000000000007918 */ /* 0x000fe20000000000 */
[----:B------:R-:W-:Y:S01]  /*05f0*/  NOP ;  /* 0x0000000000007918 */ /* 0x000fe20000000000 */
[----:B------:R-:W-:Y:S01]  /*0600*/  IMAD.IADD R3, R4, 0x1, -R3 ;  /* 0x0000000104037824 */ /* 0x000fe200078e0a03 */
[----:B------:R-:W-:Y:S01]  /*0610*/  LOP3.LUT R7, R7, 0x3ffffffc, RZ, 0xc0, !PT ;  /* 0x3ffffffc07077812 */ /* 0x000fe200078ec0ff */
[----:B------:R-:W-:Y:S01]  /*0620*/  ULDC UR11, c[0x0][0x148] ;  /* 0x00005200000b7ab9 */ /* 0x000fe20000000800 */
[----:B------:R-:W-:-:S02]  /*0630*/  IMAD.MOV.U32 R17, RZ, RZ, 0x1 ;  /* 0x00000001ff117424 */ /* 0x000fc400078e00ff */
[----:B------:R-:W-:Y:S01]  /*0640*/  SHF.R.S32.HI R4, RZ, 0x1f, R3 ;  /* 0x0000001fff047819 */ /* 0x000fe20000011403 */
[----:B------:R-:W-:-:S03]  /*0650*/  IMAD.IADD R2, R2, 0x1, -R7 ;  /* 0x0000000102027824 */ /* 0x000fc600078e0a07 */
[----:B------:R-:W-:Y:S02]  /*0660*/  LEA.HI R4, R4, R3, RZ, 0x3 ;  /* 0x0000000304047211 */ /* 0x000fe400078f18ff */
[----:B0-----:R-:W-:Y:S02]  /*0670*/  I2FP.F32.U32 R5, UR13 ;  /* 0x0000000d00057c45 */ /* 0x001fe40008201000 */
[--C-:B-1----:R-:W-:Y:S02]  /*0680*/  SHF.R.S32.HI R0, RZ, 0x3, R4.reuse ;  /* 0x00000003ff007819 */ /* 0x102fe40000011404 */
[----:B--2---:R-:W-:Y:S01]  /*0690*/  ISETP.NE.OR P0, PT, R6, RZ, !P0 ;  /* 0x000000ff0600720c */ /* 0x004fe20004705670 */
[----:B------:R-:W-:Y:S01]  /*06a0*/  FMUL R8, R5, UR4 ;  /* 0x0000000405087c20 */ /* 0x000fe20008400000 */
[----:B------:R-:W-:-:S04]  /*06b0*/  SHF.R.S32.HI R5, RZ, 0x1f, R4 ;  /* 0x0000001fff057819 */ /* 0x000fc80000011404 */
[----:B------:R-:W-:Y:S01]  /*06c0*/  LEA.HI R5, R5, R0, RZ, 0x2 ;  /* 0x0000000005057211 */ /* 0x000fe200078f10ff */
[----:B------:R-:W0:Y:S03]  /*06d0*/  F2I.U32.TRUNC.NTZ R8, R8 ;  /* 0x0000000800087305 */ /* 0x000e26000020f000 */
[----:B------:R-:W-:-:S03]  /*06e0*/  LOP3.LUT R5, R5, 0xfffffffc, RZ, 0xc0, !PT ;  /* 0xfffffffc05057812 */ /* 0x000fc600078ec0ff */
[----:B------:R-:W-:Y:S01]  /*06f0*/  VOTEU.ALL UP0, P0 ;  /* 0x00000000003f7886 */ /* 0x000fe20000000000 */
[----:B------:R-:W-:Y:S01]  /*0700*/  VOTEU.ALL UP1, P0 ;  /* 0x00000000003f7886 */ /* 0x000fe20000020000 */
[----:B------:R-:W-:Y:S01]  /*0710*/  IMAD.IADD R5, R0, 0x1, -R5 ;  /* 0x0000000100057824 */ /* 0x000fe200078e0a05 */
[----:B---3--:R-:W-:Y:S02]  /*0720*/  I2FP.F32.U32 R0, UR10 ;  /* 0x0000000a00007c45 */ /* 0x008fe40008201000 */
[----:B------:R-:W1:Y:S01]  /*0730*/  @!UP0 S2UR UR7, SR_CgaCtaId ;  /* 0x00000000000789c3 */ /* 0x000e620000008800 */
[----:B------:R-:W-:Y:S01]  /*0740*/  IMAD R2, R2, 0x4, R5 ;  /* 0x0000000402027824 */ /* 0x000fe200078e0205 */
[----:B------:R-:W-:Y:S01]  /*0750*/  @!UP0 UMOV UR6, 0x400 ;  /* 0x0000040000068882 */ /* 0x000fe20000000000 */
[----:B------:R-:W-:Y:S01]  /*0760*/  FMUL R4, R0, UR5 ;  /* 0x0000000500047c20 */ /* 0x000fe20008400000 */
[----:B0-----:R-:W-:Y:S02]  /*0770*/  R2UR UR4, R8 ;  /* 0x00000000080472ca */ /* 0x001fe400000e0000 */
[----:B------:R-:W-:-:S03]  /*0780*/  LEA.HI R0, R2, R2, RZ, 0x1 ;  /* 0x0000000202007211 */ /* 0x000fc600078f08ff */
[----:B------:R-:W0:Y:S01]  /*0790*/  F2I.U32.TRUNC.NTZ R4, R4 ;  /* 0x0000000400047305 */ /* 0x000e22000020f000 */
[----:B------:R-:W-:-:S05]  /*07a0*/  LOP3.LUT R5, R0, 0xfffffffe, RZ, 0xc0, !PT ;  /* 0xfffffffe00057812 */ /* 0x000fca00078ec0ff */
[----:B------:R-:W-:Y:S02]  /*07b0*/  IMAD.IADD R5, R2, 0x1, -R5 ;  /* 0x0000000102057824 */ /* 0x000fe400078e0a05 */
[----:B------:R-:W-:-:S04]  /*07c0*/  UIADD3 UR4, -UR4, URZ, URZ ;  /* 0x0000003f04047290 */ /* 0x000fc8000fffe13f */
[----:B------:R-:W-:Y:S01]  /*07d0*/  UIMAD UR8, UR8, UR4, UR13 ;  /* 0x00000004080872a4 */ /* 0x000fe2000f8e020d */
[----:B0-----:R-:W-:Y:S02]  /*07e0*/  R2UR UR12, R4 ;  /* 0x00000000040c72ca */ /* 0x001fe400000e0000 */
[----:B------:R-:W-:Y:S01]  /*07f0*/  UMOV UR4, 0x20 ;  /* 0x0000002000047882 */ /* 0x000fe20000000000 */
[----:B------:R-:W0:Y:S02]  /*0800*/  LDC R4, c[0x0][0x140] ;  /* 0x00005000ff047b82 */ /* 0x000e240000000800 */
[----:B------:R-:W-:Y:S01]  /*0810*/  ISETP.NE.AND P3, PT, R5, UR8, PT ;  /* 0x0000000805007c0c */ /* 0x000fe2000bf65270 */
[----:B------:R-:W-:-:S04]  /*0820*/  @!UP0 UIADD3 UR4, -UR4, 0x100000, URZ ;  /* 0x0010000004048890 */ /* 0x000fc8000fffe13f */
[----:B------:R-:W-:Y:S02]  /*0830*/  @!UP0 USHF.L.U32 UR5, UR4, 0xb, URZ ;  /* 0x0000000b04058899 */ /* 0x000fe4000800063f */
[----:B------:R-:W-:Y:S01]  /*0840*/  @!UP0 USHF.L.U32 UR4, UR4, 0x1, URZ ;  /* 0x0000000104048899 */ /* 0x000fe2000800063f */
[C---:B------:R-:W-:Y:S01]  /*0850*/  IMAD.SHL.U32 R5, R2.reuse, 0x4, RZ ;  /* 0x0000000402057824 */ /* 0x040fe200078e00ff */
[----:B-1----:R-:W-:Y:S01]  /*0860*/  @!UP0 ULEA UR6, UR7, UR6, 0x18 ;  /* 0x0000000607068291 */ /* 0x002fe2000f8ec03f */
[----:B------:R-:W-:Y:S01]  /*0870*/  VOTEU.ALL UP0, P0 ;  /* 0x00000000003f7886 */ /* 0x000fe20000000000 */
[----:B------:R-:W-:Y:S02]  /*0880*/  LOP3.LUT P0, RZ, R3, 0x7, RZ, 0xc0, !PT ;  /* 0x0000000703ff7812 */ /* 0x000fe4000780c0ff */
[----:B------:R-:W-:Y:S01]  /*0890*/  LOP3.LUT R152, R2, 0xc, R5, 0x78, !PT ;  /* 0x0000000c02987812 */ /* 0x000fe200078e7805 */
[----:B------:R-:W-:-:S03]  /*08a0*/  UIADD3 UR12, -UR12, URZ, URZ ;  /* 0x0000003f0c0c7290 */ /* 0x000fc6000fffe13f */
[C---:B------:R-:W-:Y:S02]  /*08b0*/  ISETP.LT.U32.AND P0, PT, R152.reuse, 0x2, !P0 ;  /* 0x000000029800780c */ /* 0x040fe40004701070 */
[----:B------:R-:W-:Y:S01]  /*08c0*/  @P3 LEA.HI R0, R152, R152, RZ, 0x1 ;  /* 0x0000009898003211 */ /* 0x000fe200078f08ff */
[----:B------:R-:W1:Y:S02]  /*08d0*/  FENCE.VIEW.ASYNC.S ;  /* 0x00000000000073c6 */ /* 0x000e640000000000 */
[----:B-1----:R-:W1:Y:S01]  /*08e0*/  @!UP0 SYNCS.EXCH.64 URZ, [UR6+0xf0], UR4 ;  /* 0x0000f004063f85b2 */ /* 0x002e620008000100 */
[----:B------:R-:W-:Y:S02]  /*08f0*/  @P3 SHF.R.S32.HI R0, RZ, 0x1, R0 ;  /* 0x00000001ff003819 */ /* 0x000fe40000011400 */
[----:B0-----:R-:W-:Y:S01]  /*0900*/  ISETP.EQ.U32.AND P2, PT, R4, 0x1, PT ;  /* 0x000000010400780c */ /* 0x001fe20003f42070 */
[----:B------:R0:W2:Y:S01]  /*0910*/  @!UP1 SYNCS.EXCH.64 URZ, [UR6+0xf8], UR4 ;  /* 0x0000f804063f95b2 */ /* 0x0000a20008000100 */
[----:B------:R-:W-:Y:S01]  /*0920*/  NOP ;  /* 0x0000000000007918 */ /* 0x000fe20000000000 */
[----:B0-----:R-:W-:-:S06]  /*0930*/  UIMAD UR4, UR11, UR12, UR10 ;  /* 0x0000000c0b0472a4 */ /* 0x001fcc000f8e020a */
[----:B------:R-:W-:Y:S02]  /*0940*/  @P3 ISETP.NE.AND P4, PT, R0, UR4, PT ;  /* 0x0000000400003c0c */ /* 0x000fe4000bf85270 */
[----:B------:R-:W-:Y:S02]  /*0950*/  SEL R0, RZ, 0x1, !P0 ;  /* 0x00000001ff007807 */ /* 0x000fe40004000000 */
[----:B------:R-:W-:-:S04]  /*0960*/  @P3 SEL R17, RZ, 0x1, P4 ;  /* 0x00000001ff113807 */ /* 0x000fc80002000000 */
[----:B------:R-:W-:Y:S01]  /*0970*/  LOP3.LUT R17, R17, R0, RZ, 0xc0, !PT ;  /* 0x0000000011117212 */ /* 0x000fe200078ec0ff */
[----:B-1----:R-:W-:Y:S06]  /*0980*/  @!P2 BRA `(.L_x_4) ;  /* 0x000000000008a947 */ /* 0x002fec0003800000 */
[----:B--2---:R-:W-:Y:S01]  /*0990*/  UCGABAR_ARV ;  /* 0x00000000000079c7 */ /* 0x004fe20008000000 */
[----:B------:R-:W-:Y:S05]  /*09a0*/  BRA `(.L_x_5) ;  /* 0x0000000000047947 */ /* 0x000fea0003800000 */
.L_x_4:
[----:B--2---:R-:W-:Y:S01]  /*09b0*/  NOP ;  /* 0x0000000000007918 */ /* 0x004fe20000000000 */
.L_x_5:
[----:B------:R-:W-:Y:S01]  /*09c0*/  ULDC UR4, c[0x0][0x65c] ;  /* 0x0001970000047ab9 */ /* 0x000fe20000000800 */
[----:B------:R-:W-:Y:S01]  /*09d0*/  UMOV UR5, URZ ;  /* 0x0000003f00057c82 */ /* 0x000fe20008000000 */
[----:B------:R-:W-:-:S03]  /*09e0*/  UISETP.NE.AND UP0, UPT, UR4, 0x1, UPT ;  /* 0x000000010400788c */ /* 0x000fc6000bf05270 */
[----:B------:R-:W-:Y:S01]  /*09f0*/  UMOV UR4, UR13 ;  /* 0x0000000d00047c82 */ /* 0x000fe20008000000 */
[----:B------:R-:W-:Y:S02]  /*0a00*/  UP2UR UR46, UPR, URZ, 0x1 ;  /* 0x000000013f2e7883 */ /* 0x000fe40008000000 */
[----:B------:R-:W-:Y:S02]  /*0a10*/  PLOP3.LUT P0, PT, PT, PT, UP0, 0x80, 0x0 ;  /* 0x000000000000781c */ /* 0x000fe40003f0f008 */
[----:B------:R-:W-:Y:S02]  /*0a20*/  PLOP3.LUT P3, PT, PT, PT, UP0, 0x80, 0x0 ;  /* 0x000000000000781c */ /* 0x000fe40003f6f008 */
[----:B------:R-:W-:Y:S01]  /*0a30*/  PLOP3.LUT P5, PT, PT, PT, UP0, 0x80, 0x0 ;  /* 0x000000000000781c */ /* 0x000fe20003faf008 */
[----:B------:R-:W-:Y:S01]  /*0a40*/  @UP0 ULDC UR14, c[0x0][0x10] ;  /* 0x00000400000e0ab9 */ /* 0x000fe20000000800 */
[----:B------:R-:W-:Y:S01]  /*0a50*/  @UP0 UMOV UR6, UR10 ;  /* 0x0000000a00060c82 */ /* 0x000fe20008000000 */
[----:B------:R-:W-:Y:S01]  /*0a60*/  @UP0 UMOV UR7, URZ ;  /* 0x0000003f00070c82 */ /* 0x000fe20008000000 */
[----:B------:R-:W-:Y:S01]  /*0a70*/  PLOP3.LUT P4, PT, PT, PT, UP0, 0x80, 0x0 ;  /* 0x000000000000781c */ /* 0x000fe20003f8f008 */
[----:B------:R-:W-:-:S03]  /*0a80*/  @UP0 UIMAD.WIDE.U32 UR14, UR13, UR14, UR6 ;  /* 0x0000000e0d0e02a5 */ /* 0x000fc6000f8e0006 */
[----:B------:R-:W-:Y:S01]  /*0a90*/  @!UP0 ULDC UR7, c[0x0][0xc] ;  /* 0x0000030000078ab9 */ /* 0x000fe20000000800 */
[----:B------:R-:W-:Y:S01]  /*0aa0*/  @UP0 UMOV UR6, URZ ;  /* 0x0000003f00060c82 */ /* 0x000fe20008000000 */
[----:B------:R-:W-:Y:S01]  /*0ab0*/  @!UP0 UIMAD.WIDE.U32 UR4, UR10, UR7, UR4 ;  /* 0x000000070a0482a5 */ /* 0x000fe2000f8e0004 */
[----:B------:R-:W-:Y:S01]  /*0ac0*/  IMAD.U32 R2, RZ, RZ, UR14 ;  /* 0x0000000eff027e24 */ /* 0x000fe2000f8e00ff */
[----:B------:R-:W-:Y:S02]  /*0ad0*/  @UP0 UIADD3 UR6, UR15, UR6, URZ ;  /* 0x000000060f060290 */ /* 0x000fe4000fffe03f */
[----:B------:R-:W-:Y:S02]  /*0ae0*/  IMAD.U32 R3, RZ, RZ, UR15 ;  /* 0x0000000fff037e24 */ /* 0x000fe4000f8e00ff */
[----:B------:R-:W-:Y:S02]  /*0af0*/  @P0 IMAD.MOV.U32 R7, RZ, RZ, R2 ;  /* 0x000000ffff070224 */ /* 0x000fe400078e0002 */
[----:B------:R-:W-:-:S02]  /*0b00*/  IMAD.U32 R5, RZ, RZ, UR5 ;  /* 0x00000005ff057e24 */ /* 0x000fc4000f8e00ff */
[----:B------:R-:W-:Y:S02]  /*0b10*/  IMAD.U32 R2, RZ, RZ, UR4 ;  /* 0x00000004ff027e24 */ /* 0x000fe4000f8e00ff */
[----:B------:R-:W-:Y:S02]  /*0b20*/  @P3 IMAD.U32 R6, RZ, RZ, UR6 ;  /* 0x00000006ff063e24 */ /* 0x000fe4000f8e00ff */
[----:B------:R-:W-:Y:S02]  /*0b30*/  @!P5 IMAD.MOV.U32 R6, RZ, RZ, R5 ;  /* 0x000000ffff06d224 */ /* 0x000fe400078e0005 */
[----:B------:R-:W-:Y:S02]  /*0b40*/  @!P4 IMAD.MOV.U32 R7, RZ, RZ, R2 ;  /* 0x000000ffff07c224 */ /* 0x000fe400078e0002 */
[----:B------:R-:W-:Y:S01]  /*0b50*/  IMAD.U32 R3, RZ, RZ, UR5 ;  /* 0x00000005ff037e24 */ /* 0x000fe2000f8e00ff */
[----:B------:R0:W-:Y:S01]  /*0b60*/  STL [R1+0x200], R6 ;  /* 0x0002000601007387 */ /* 0x0001e20000100800 */
[----:B------:R-:W-:-:S03]  /*0b70*/  IMAD.U32 R4, RZ, RZ, UR4 ;  /* 0x00000004ff047e24 */ /* 0x000fc6000f8e00ff */
[----:B------:R0:W-:Y:S01]  /*0b80*/  STL [R1+0x204], R7 ;  /* 0x0002040701007387 */ /* 0x0001e20000100800 */
[----:B------:R-:W-:Y:S05]  /*0b90*/  @!P2 BRA `(.L_x_6) ;  /* 0x00000000000ca947 */ /* 0x000fea0003800000 */
[----:B------:R-:W-:Y:S01]  /*0ba0*/  UCGABAR_WAIT ;  /* 0x0000000000007dc7 */ /* 0x000fe20008000000 */
[----:B------:R-:W-:Y:S01]  /*0bb0*/  CCTL.IVALL ;  /* 0x00000000ff00798f */ /* 0x000fe20002000000 */
[----:B------:R-:W-:Y:S05]  /*0bc0*/  BRA `(.L_x_7) ;  /* 0x0000000000047947 */ /* 0x000fea0003800000 */
.L_x_6:
[----:B------:R-:W-:Y:S06]  /*0bd0*/  BAR.SYNC.DEFER_BLOCKING 0x0 ;  /* 0x0000000000007b1d */ /* 0x000fec0000010000 */
.L_x_7:
[----:B------:R-:W-:Y:S05]  /*0be0*/  @!P1 BRA `(.L_x_8) ;  /* 0x0000013000d49947 */ /* 0x000fea0003800000 */
[----:B------:R-:W-:-:S06]  /*0bf0*/  UISETP.GT.U32.AND UP0, UPT, UR16, 0x1, UPT ;  /* 0x000000011000788c */ /* 0x000fcc000bf04070 */
[----:B------:R-:W-:-:S13]  /*0c00*/  PLOP3.LUT P0, PT, PT, PT, UP0, 0x80, 0x0 ;  /* 0x000000000000781c */ /* 0x000fda0003f0f008 */
[----:B------:R-:W-:Y:S05]  /*0c10*/  @P0 EXIT ;  /* 0x000000000000094d */ /* 0x000fea0003800000 */
[----:B------:R-:W-:Y:S01]  /*0c20*/  ULDC.64 UR4, c[0x0][0x650] ;  /* 0x0001940000047ab9 */ /* 0x000fe20000000a00 */
[----:B------:R-:W-:Y:S01]  /*0c30*/  UMOV UR41, 0xffffffff ;  /* 0xffffffff00297882 */ /* 0x000fe20000000000 */
[----:B------:R-:W-:Y:S01]  /*0c40*/  ISETP.GE.U32.AND P0, PT, R7, UR4, PT ;  /* 0x0000000407007c0c */ /* 0x000fe2000bf06070 */
[----:B------:R-:W-:Y:S01]  /*0c50*/  UMOV UR42, 0xffffffff ;  /* 0xffffffff002a7882 */ /* 0x000fe20000000000 */
[----:B------:R-:W-:Y:S01]  /*0c60*/  UMOV UR43, 0xffffffff ;  /* 0xffffffff002b7882 */ /* 0x000fe20000000000 */
[----:B------:R-:W-:Y:S02]  /*0c70*/  PRMT R0, RZ, 0x7610, R0 ;  /* 0x00007610ff007816 */ /* 0x000fe40000000000 */
[----:B------:R-:W-:-:S13]  /*0c80*/  ISETP.GE.U32.AND.EX P0, PT, R6, UR5, PT, P0 ;  /* 0x0000000506007c0c */ /* 0x000fda000bf06100 */
[----:B------:R-:W-:Y:S05]  /*0c90*/  @P0 BRA `(.L_x_9) ;  /* 0x0000000400480947 */ /* 0x000fea0003800000 */
[----:B------:R-:W-:Y:S01]  /*0ca0*/  ULDC.64 UR16, c[0x0][0x628] ;  /* 0x00018a0000107ab9 */ /* 0x000fe20000000a00 */
[C---:B------:R-:W-:Y:S01]  /*0cb0*/  R2UR UR19, R7.reuse ;  /* 0x00000000071372ca */ /* 0x040fe200000e0000 */
[----:B------:R-:W-:Y:S01]  /*0cc0*/  ULDC UR18, c[0x0][0x630] ;  /* 0x00018c0000127ab9 */ /* 0x000fe20000000800 */
[----:B------:R-:W-:Y:S02]  /*0cd0*/  ISETP.NE.U32.AND P0, PT, RZ, UR16, PT ;  /* 0x00000010ff007c0c */ /* 0x000fe4000bf05070 */
[----:B------:R-:W-:Y:S02]  /*0ce0*/  R2UR UR4, R7 ;  /* 0x00000000070472ca */ /* 0x000fe400000e0000 */
[----:B------:R-:W-:Y:S02]  /*0cf0*/  ISETP.NE.AND.EX P0, PT, RZ, UR17, PT, P0 ;  /* 0x00000011ff007c0c */ /* 0x000fe4000bf05300 */
[----:B------:R-:W-:-:S11]  /*0d00*/  R2UR UR5, R6 ;  /* 0x00000000060572ca */ /* 0x000fd600000e0000 */
[----:B------:R-:W-:Y:S05]  /*0d10*/  @!P0 BRA `(.L_x_10) ;  /* 0x0000000000308947 */ /* 0x000fea0003800000 */
[----:B------:R-:W-:Y:S01]  /*0d20*/  R2UR UR4, R7 ;  /* 0x00000000070472ca */ /* 0x000fe200000e0000 */
[----:B------:R-:W-:Y:S01]  /*0d30*/  ULDC UR9, c[0x0][0x634] ;  /* 0x00018d0000097ab9 */ /* 0x000fe20000000800 */
[----:B------:R-:W-:-:S11]  /*0d40*/  R2UR UR13, R6 ;  /* 0x00000000060d72ca */ /* 0x000fd600000e0000 */
[----:B------:R-:W-:-:S04]  /*0d50*/  UIADD3 UR9, UP0, UR4, UR9, URZ ;  /* 0x0000000904097290 */ /* 0x000fc8000ff1e03f */
[----:B------:R-:W-:-:S04]  /*0d60*/  UIADD3.X UR13, URZ, UR13, URZ, UP0, !UPT ;  /* 0x0000000d3f0d7290 */ /* 0x000fc800087fe43f */
[----:B------:R-:W-:-:S04]  /*0d70*/  UIMAD.WIDE.U32 UR4, UR13, UR16, URZ ;  /* 0x000000100d0472a5 */ /* 0x000fc8000f8e003f */
[----:B------:R-:W-:Y:S02]  /*0d80*/  UIMAD.WIDE.U32 UR6, UP0, UR9, UR17, UR4 ;  /* 0x00000011090672a5 */ /* 0x000fe4000f800004 */
[----:B------:R-:W-:Y:S02]  /*0d90*/  UIMAD.WIDE.U32 UR4, UR9, UR16, URZ ;  /* 0x00000010090472a5 */ /* 0x000fe4000f8e003f */
[----:B------:R-:W-:Y:S02]  /*0da0*/  UIADD3.X UR15, URZ, URZ, URZ, UP0, !UPT ;  /* 0x0000003f3f0f7290 */ /* 0x000fe400087fe43f */
[----:B------:R-:W-:Y:S01]  /*0db0*/  UIADD3 URZ, UP0, UR5, UR6, URZ ;  /* 0x00000006053f7290 */ /* 0x000fe2000ff1e03f */
[----:B------:R-:W-:-:S03]  /*0dc0*/  UMOV UR14, UR7 ;  /* 0x00000007000e7c82 */ /* 0x000fc60008000000 */
[----:B------:R-:W-:-:S12]  /*0dd0*/  UIMAD.WIDE.U32.X UR4, UR13, UR17, UR14, UP0 ;  /* 0x000000110d0472a5 */ /* 0x000fd800080e040e */
.L_x_10:
[----:B------:R-:W-:Y:S01]  /*0de0*/  USHF.R.U64 UR43, UR4, UR18, UR5 ;  /* 0x00000012042b7299 */ /* 0x000fe20008001205 */
[----:B------:R-:W-:Y:S01]  /*0df0*/  R2UR UR7, R6 ;  /* 0x00000000060772ca */ /* 0x000fe200000e0000 */
[----:B------:R-:W-:Y:S02]  /*0e00*/  USHF.R.U32.HI UR4, URZ, UR18, UR5 ;  /* 0x000000123f047299 */ /* 0x000fe40008011605 */
[----:B------:R-:W-:Y:S01]  /*0e10*/  UIADD3 UR5, UP0, URZ, -UR43, URZ ;  /* 0x8000002b3f057290 */ /* 0x000fe2000ff1e03f */
[----:B------:R-:W-:Y:S01]  /*0e20*/  ULDC.64 UR14, c[0x0][0x620] ;  /* 0x00018800000e7ab9 */ /* 0x000fe20000000a00 */
[----:B------:R-:W-:Y:S02]  /*0e30*/  UMOV UR6, UR19 ;  /* 0x0000001300067c82 */ /* 0x000fe40008000000 */
[----:B------:R-:W-:Y:S01]  /*0e40*/  UIADD3.X UR4, URZ, ~UR4, URZ, UP0, !UPT ;  /* 0x800000043f047290 */ /* 0x000fe200087fe43f */
[----:B------:R-:W-:Y:S01]  /*0e50*/  ULDC UR9, c[0x0][0x618] ;  /* 0x0001860000097ab9 */ /* 0x000fe20000000800 */
[----:B------:R-:W-:-:S02]  /*0e60*/  UIMAD UR12, UR11, UR12, UR10 ;  /* 0x0000000c0b0c72a4 */ /* 0x000fc4000f8e020a */
[----:B------:R-:W-:Y:S02]  /*0e70*/  UIMAD UR4, UR4, UR14, URZ ;  /* 0x0000000e040472a4 */ /* 0x000fe4000f8e023f */
[----:B------:R-:W-:Y:S02]  /*0e80*/  UIMAD.WIDE.U32 UR6, UR5, UR14, UR6 ;  /* 0x0000000e050672a5 */ /* 0x000fe4000f8e0006 */
[----:B------:R-:W-:Y:S01]  /*0e90*/  UIMAD UR4, UR5, UR15, UR4 ;  /* 0x0000000f050472a4 */ /* 0x000fe2000f8e0204 */
[----:B------:R-:W-:Y:S01]  /*0ea0*/  ULDC UR10, c[0x0][0x608] ;  /* 0x00018200000a7ab9 */ /* 0x000fe20000000800 */
[----:B------:R-:W-:Y:S02]  /*0eb0*/  ULDC UR18, c[0x0][0x658] ;  /* 0x0001960000127ab9 */ /* 0x000fe40000000800 */
[----:B------:R-:W-:Y:S01]  /*0ec0*/  UIADD3 UR7, UR7, UR4, URZ ;  /* 0x0000000407077290 */ /* 0x000fe2000fffe03f */
[----:B------:R-:W-:Y:S02]  /*0ed0*/  UMOV UR11, 0xffffffff ;  /* 0xffffffff000b7882 */ /* 0x000fe40000000000 */
[----:B------:R-:W-:Y:S01]  /*0ee0*/  ULDC.64 UR4, c[0x0][0x640] ;  /* 0x0001900000047ab9 */ /* 0x000fe20000000a00 */
[----:B------:R-:W-:Y:S01]  /*0ef0*/  USHF.R.U64 UR16, UR6, UR9, UR7 ;  /* 0x0000000906107299 */ /* 0x000fe20008001207 */
[----:B------:R-:W-:Y:S01]  /*0f00*/  ISETP.NE.U32.AND P0, PT, RZ, UR4, PT ;  /* 0x00000004ff007c0c */ /* 0x000fe2000bf05070 */
[----:B------:R-:W-:-:S02]  /*0f10*/  USHF.R.U32.HI UR7, URZ, UR9, UR7 ;  /* 0x000000093f077299 */ /* 0x000fc40008011607 */
[----:B------:R-:W-:Y:S01]  /*0f20*/  USHF.L.U32 UR6, UR11, UR18, URZ ;  /* 0x000000120b067299 */ /* 0x000fe2000800063f */
[----:B------:R-:W-:Y:S01]  /*0f30*/  ISETP.NE.AND.EX P0, PT, RZ, UR5, PT, P0 ;  /* 0x00000005ff007c0c */ /* 0x000fe2000bf05300 */
[----:B------:R-:W-:Y:S02]  /*0f40*/  USHF.R.U64 UR22, UR16, UR10, UR7 ;  /* 0x0000000a10167299 */ /* 0x000fe40008001207 */
[----:B------:R-:W-:Y:S02]  /*0f50*/  USHF.R.U32.HI UR7, URZ, UR10, UR7 ;  /* 0x0000000a3f077299 */ /* 0x000fe40008011607 */
[----:B------:R-:W-:Y:S02]  /*0f60*/  UISETP.NE.AND UP1, UPT, UR46, URZ, UPT ;  /* 0x0000003f2e00728c */ /* 0x000fe4000bf25270 */
[----:B------:R-:W-:Y:S01]  /*0f70*/  USHF.R.U64 UR23, UR22, UR18, UR7 ;  /* 0x0000001216177299 */ /* 0x000fe20008001207 */
[----:B------:R-:W-:Y:S01]  /*0f80*/  ULDC UR17, c[0x0][0x600] ;  /* 0x0001800000117ab9 */ /* 0x000fe20000000800 */
[----:B------:R-:W-:-:S02]  /*0f90*/  ULOP3.LUT UR13, URZ, UR6, URZ, 0x33, !UPT ;  /* 0x000000063f0d7292 */ /* 0x000fc4000f8e333f */
[----:B------:R-:W-:Y:S02]  /*0fa0*/  UIADD3 UR15, UR17, -0x1, URZ ;  /* 0xffffffff110f7890 */ /* 0x000fe4000fffe03f */
[----:B------:R-:W-:Y:S02]  /*0fb0*/  USEL UR12, UR8, UR12, !UP1 ;  /* 0x0000000c080c7287 */ /* 0x000fe4000c800000 */
[----:B------:R-:W-:Y:S01]  /*0fc0*/  USHF.R.U32.HI UR7, URZ, UR18, UR7 ;  /* 0x000000123f077299 */ /* 0x000fe20008011607 */
[----:B------:R-:W-:Y:S01]  /*0fd0*/  ULDC UR19, c[0x0][0x648] ;  /* 0x0001920000137ab9 */ /* 0x000fe20000000800 */
[----:B------:R-:W-:Y:S01]  /*0fe0*/  ULDC UR20, c[0x0][0x638] ;  /* 0x00018e0000147ab9 */ /* 0x000fe20000000800 */
[----:B------:R-:W-:Y:S01]  /*0ff0*/  UMOV UR21, 0x1 ;  /* 0x0000000100157882 */ /* 0x000fe20000000000 */
[----:B------:R-:W-:Y:S01]  /*1000*/  UMOV UR6, UR23 ;  /* 0x0000001700067c82 */ /* 0x000fe20008000000 */
[----:B------:R-:W-:Y:S07]  /*1010*/  @!P0 BRA `(.L_x_11) ;  /* 0x0000000000308947 */ /* 0x000fee0003800000 */
[----:B------:R-:W-:Y:S02]  /*1020*/  ULDC UR10, c[0x0][0x64c] ;  /* 0x00019300000a7ab9 */ /* 0x000fe40000000800 */
        /* <DEDUP_REMOVED lines=8> */
[----:B------:R-:W-:-:S07]  /*10b0*/  UIMAD.WIDE.U32.X UR4, UR14, UR5, UR10, UP0 ;  /* 0x000000050e0472a5 */ /* 0x000fce00080e040a */
[----:B------:R-:W-:Y:S01]  /*10c0*/  UMOV UR6, UR4 ;  /* 0x0000000400067c82 */ /* 0x000fe20008000000 */
[----:B------:R-:W-:-:S05]  /*10d0*/  UMOV UR7, UR5 ;  /* 0x0000000500077c82 */ /* 0x000fca0008000000 */
.L_x_11:
[----:B------:R-:W-:Y:S01]  /*10e0*/  USHF.R.U64 UR5, UR6, UR19, UR7 ;  /* 0x0000001306057299 */ /* 0x000fe20008001207 */
[----:B------:R-:W-:Y:S01]  /*10f0*/  IMAD.MOV.U32 R0, RZ, RZ, 0x1 ;  /* 0x00000001ff007424 */ /* 0x000fe200078e00ff */
[----:B------:R-:W-:Y:S02]  /*1100*/  USHF.L.U32 UR4, UR21, UR18, URZ ;  /* 0x0000001215047299 */ /* 0x000fe4000800063f */
[----:B------:R-:W-:Y:S02]  /*1110*/  ULOP3.LUT UR13, UR22, UR13, URZ, 0xc0, !UPT ;  /* 0x0000000d160d7292 */ /* 0x000fe4000f8ec03f */
[----:B------:R-:W-:Y:S02]  /*1120*/  UIADD3 UR6, -UR5, URZ, URZ ;  /* 0x0000003f05067290 */ /* 0x000fe4000fffe13f */
[----:B------:R-:W-:Y:S02]  /*1130*/  UIMAD UR13, UR4, UR5, UR13 ;  /* 0x00000005040d72a4 */ /* 0x000fe4000f8e020d */
[----:B------:R-:W-:-:S02]  /*1140*/  ULOP3.LUT UR15, UR16, UR15, URZ, 0xc0, !UPT ;  /* 0x0000000f100f7292 */ /* 0x000fc4000f8ec03f */
[----:B------:R-:W-:Y:S01]  /*1150*/  UIMAD UR4, UR6, UR20, UR23 ;  /* 0x00000014060472a4 */ /* 0x000fe2000f8e0217 */
[----:B------:R-:W-:Y:S01]  /*1160*/  ULDC UR5, c[0x0][0x610] ;  /* 0x0001840000057ab9 */ /* 0x000fe20000000800 */
[----:B------:R-:W-:Y:S02]  /*1170*/  UISETP.NE.AND UP0, UPT, UR46, URZ, UPT ;  /* 0x0000003f2e00728c */ /* 0x000fe4000bf05270 */
[----:B------:R-:W-:Y:S02]  /*1180*/  UIMAD UR12, UR13, UR5, UR12 ;  /* 0x000000050d0c72a4 */ /* 0x000fe4000f8e020c */
[----:B------:R-:W-:-:S04]  /*1190*/  UIMAD UR4, UR4, UR17, UR15 ;  /* 0x00000011040472a4 */ /* 0x000fc8000f8e020f */
[----:B------:R-:W-:Y:S02]  /*11a0*/  USEL UR42, UR4, UR12, !UP0 ;  /* 0x0000000c042a7287 */ /* 0x000fe4000c000000 */
[----:B------:R-:W-:-:S12]  /*11b0*/  USEL UR41, UR12, UR4, !UP0 ;  /* 0x000000040c297287 */ /* 0x000fd8000c000000 */
.L_x_9:
[----:B------:R-:W-:-:S08]  /*11c0*/  NOP ;  /* 0x0000000000007918 */ /* 0x000fd00000000000 */
[----:B------:R-:W1:Y:S02]  /*11d0*/  USETMAXREG.TRY_ALLOC.CTAPOOL UP0, 0xf0 ;  /* 0x000000f0000079c8 */ /* 0x000e640008000600 */
[----:B-1----:R-:W-:-:S13]  /*11e0*/  PLOP3.LUT P0, PT, PT, PT, UP0, 0x80, 0x0 ;  /* 0x000000000000781c */ /* 0x002fda0003f0f008 */
[----:B------:R-:W-:Y:S05]  /*11f0*/  @!P0 BRA `(.L_x_9) ;  /* 0xfffffffc00f08947 */ /* 0x000fea000383ffff */
[----:B------:R-:W-:Y:S01]  /*1200*/  ULDC.64 UR4, c[0x0][0x598] ;  /* 0x0001660000047ab9 */ /* 0x000fe20000000a00 */
[----:B------:R-:W-:Y:S01]  /*1210*/  ULDC.64 UR36, c[0x0][0x208] ;  /* 0x0000820000247ab9 */ /* 0x000fe20000000a00 */
[----:B------:R-:W-:-:S04]  /*1220*/  ISETP.NE.U32.AND P0, PT, RZ, UR4, PT ;  /* 0x00000004ff007c0c */ /* 0x000fc8000bf05070 */
[----:B------:R-:W-:-:S13]  /*1230*/  ISETP.NE.AND.EX P0, PT, RZ, UR5, PT, P0 ;  /* 0x00000005ff007c0c */ /* 0x000fda000bf05300 */
[----:B------:R-:W-:Y:S05]  /*1240*/  @!P0 BRA `(.L_x_12) ;  /* 0x00000000001c8947 */ /* 0x000fea0003800000 */
[----:B------:R-:W1:Y:S02]  /*1250*/  LDC.64 R2, c[0x0][0x598] ;  /* 0x00016600ff027b82 */ /* 0x000e640000000a00 */
[----:B-1----:R-:W2:Y:S02]  /*1260*/  LDG.E.64 R2, desc[UR36][R2.64] ;  /* 0x0000002402027981 */ /* 0x002ea4000c1e1b00 */
[----:B--2---:R-:W-:-:S04]  /*1270*/  ISETP.NE.U32.AND P0, PT, R2, RZ, PT ;  /* 0x000000ff0200720c */ /* 0x004fc80003f05070 */
[----:B------:R-:W-:-:S13]  /*1280*/  ISETP.NE.AND.EX P0, PT, R3, RZ, PT, P0 ;  /* 0x000000ff0300720c */ /* 0x000fda0003f05300 */
[----:B------:R-:W-:Y:S05]  /*1290*/  @!P0 BRA `(.L_x_12) ;  /* 0x0000000000088947 */ /* 0x000fea0003800000 */
[----:B------:R1:W5:Y:S01]  /*12a0*/  LD.E R2, desc[UR36][R2.64] ;  /* 0x0000002402027980 */ /* 0x000362000c101900 */
[----:B------:R-:W-:Y:S05]  /*12b0*/  BRA `(.L_x_13) ;  /* 0x0000000000247947 */ /* 0x000fea0003800000 */
.L_x_12:
[----:B------:R-:W-:Y:S02]  /*12c0*/  ULDC.64 UR4, c[0x0][0x588] ;  /* 0x0001620000047ab9 */ /* 0x000fe40000000a00 */
[----:B------:R-:W-:-:S04]  /*12d0*/  ISETP.NE.U32.AND P0, PT, RZ, UR4, PT ;  /* 0x00000004ff007c0c */ /* 0x000fc8000bf05070 */
[----:B------:R-:W-:-:S13]  /*12e0*/  ISETP.NE.AND.EX P0, PT, RZ, UR5, PT, P0 ;  /* 0x00000005ff007c0c */ /* 0x000fda000bf05300 */
[----:B------:R-:W-:Y:S05]  /*12f0*/  @!P0 BRA `(.L_x_14) ;  /* 0x00000000000c8947 */ /* 0x000fea0003800000 */
[----:B------:R-:W1:Y:S02]  /*1300*/  LDC.64 R2, c[0x0][0x588] ;  /* 0x00016200ff027b82 */ /* 0x000e640000000a00 */
[----:B-1----:R2:W5:Y:S01]  /*1310*/  LDG.E R2, desc[UR36][R2.64] ;  /* 0x0000002402027981 */ /* 0x002562000c1e1900 */
[----:B------:R-:W-:Y:S05]  /*1320*/  BRA `(.L_x_13) ;  /* 0x0000000000087947 */ /* 0x000fea0003800000 */
.L_x_14:
[----:B------:R-:W-:Y:S02]  /*1330*/  ULDC UR4, c[0x0][0x580] ;  /* 0x0001600000047ab9 */ /* 0x000fe40000000800 */
[----:B------:R-:W-:-:S07]  /*1340*/  IMAD.U32 R2, RZ, RZ, UR4 ;  /* 0x00000004ff027e24 */ /* 0x000fce000f8e00ff */
.L_x_13:
[----:B------:R-:W-:Y:S02]  /*1350*/  ULDC.64 UR4, c[0x0][0x5a0] ;  /* 0x0001680000047ab9 */ /* 0x000fe40000000a00 */
[----:B------:R-:W-:-:S04]  /*1360*/  ISETP.NE.U32.AND P0, PT, RZ, UR4, PT ;  /* 0x00000004ff007c0c */ /* 0x000fc8000bf05070 */
[----:B------:R-:W-:-:S13]  /*1370*/  ISETP.NE.AND.EX P0, PT, RZ, UR5, PT, P0 ;  /* 0x00000005ff007c0c */ /* 0x000fda000bf05300 */
[----:B------:R-:W-:Y:S05]  /*1380*/  @!P0 BRA `(.L_x_15) ;  /* 0x00000000001c8947 */ /* 0x000fea0003800000 */
[----:B------:R-:W3:Y:S02]  /*1390*/  LDC.64 R4, c[0x0][0x5a0] ;  /* 0x00016800ff047b82 */ /* 0x000ee40000000a00 */
[----:B---3--:R-:W3:Y:S02]  /*13a0*/  LDG.E.64 R4, desc[UR36][R4.64] ;  /* 0x0000002404047981 */ /* 0x008ee4000c1e1b00 */
[----:B---3--:R-:W-:-:S04]  /*13b0*/  ISETP.NE.U32.AND P0, PT, R4, RZ, PT ;  /* 0x000000ff0400720c */ /* 0x008fc80003f05070 */
[----:B------:R-:W-:-:S13]  /*13c0*/  ISETP.NE.AND.EX P0, PT, R5, RZ, PT, P0 ;  /* 0x000000ff0500720c */ /* 0x000fda0003f05300 */
[----:B------:R-:W-:Y:S05]  /*13d0*/  @!P0 BRA `(.L_x_15) ;  /* 0x0000000000088947 */ /* 0x000fea0003800000 */
[----:B------:R3:W5:Y:S01]  /*13e0*/  LD.E R16, desc[UR36][R4.64] ;  /* 0x0000002404107980 */ /* 0x000762000c101900 */
[----:B------:R-:W-:Y:S05]  /*13f0*/  BRA `(.L_x_16) ;  /* 0x0000000000247947 */ /* 0x000fea0003800000 */
.L_x_15:
[----:B------:R-:W-:Y:S02]  /*1400*/  ULDC.64 UR4, c[0x0][0x590] ;  /* 0x0001640000047ab9 */ /* 0x000fe40000000a00 */
[----:B------:R-:W-:-:S04]  /*1410*/  ISETP.NE.U32.AND P0, PT, RZ, UR4, PT ;  /* 0x00000004ff007c0c */ /* 0x000fc8000bf05070 */
[----:B------:R-:W-:-:S13]  /*1420*/  ISETP.NE.AND.EX P0, PT, RZ, UR5, PT, P0 ;  /* 0x00000005ff007c0c */ /* 0x000fda000bf05300 */
[----:B------:R-:W-:Y:S05]  /*1430*/  @!P0 BRA `(.L_x_17) ;  /* 0x00000000000c8947 */ /* 0x000fea0003800000 */
[----:B------:R-:W3:Y:S02]  /*1440*/  LDC.64 R4, c[0x0][0x590] ;  /* 0x00016400ff047b82 */ /* 0x000ee40000000a00 */
[----:B---3--:R4:W5:Y:S01]  /*1450*/  LDG.E R16, desc[UR36][R4.64] ;  /* 0x0000002404107981 */ /* 0x008962000c1e1900 */
[----:B------:R-:W-:Y:S05]  /*1460*/  BRA `(.L_x_16) ;  /* 0x0000000000087947 */ /* 0x000fea0003800000 */
.L_x_17:
[----:B------:R-:W-:Y:S02]  /*1470*/  ULDC UR4, c[0x0][0x584] ;  /* 0x0001610000047ab9 */ /* 0x000fe40000000800 */
[----:B------:R-:W-:-:S07]  /*1480*/  IMAD.U32 R16, RZ, RZ, UR4 ;  /* 0x00000004ff107e24 */ /* 0x000fce000f8e00ff */
.L_x_16:
[----:B------:R-:W-:-:S13]  /*1490*/  LOP3.LUT P0, RZ, R0, 0xff, RZ, 0xc0, !PT ;  /* 0x000000ff00ff7812 */ /* 0x000fda000780c0ff */
[----:B------:R-:W-:Y:S05]  /*14a0*/  @!P0 EXIT ;  /* 0x000000000000894d */ /* 0x000fea0003800000 */
[----:B------:R-:W-:Y:S01]  /*14b0*/  ULDC UR4, c[0x0][0x28c] ;  /* 0x0000a30000047ab9 */ /* 0x000fe20000000800 */
[----:B------:R-:W-:Y:S01]  /*14c0*/  UMOV UR39, URZ ;  /* 0x0000003f00277c82 */ /* 0x000fe20008000000 */
[----:B------:R-:W-:Y:S01]  /*14d0*/  UIADD3 UR4, UR4, 0xf, URZ ;  /* 0x0000000f04047890 */ /* 0x000fe2000fffe03f */
[----:B------:R-:W-:-:S03]  /*14e0*/  UMOV UR38, URZ ;  /* 0x0000003f00267c82 */ /* 0x000fc60008000000 */
[----:B------:R-:W-:-:S04]  /*14f0*/  USHF.R.S32.HI UR5, URZ, 0x1f, UR4 ;  /* 0x0000001f3f057899 */ /* 0x000fc80008011404 */
[----:B------:R-:W-:-:S04]  /*1500*/  ULEA.HI UR5, UR5, UR4, URZ, 0x4 ;  /* 0x0000000405057291 */ /* 0x000fc8000f8f203f */
[----:B------:R-:W-:-:S12]  /*1510*/  USHF.R.S32.HI UR44, URZ, 0x4, UR5 ;  /* 0x000000043f2c7899 */ /* 0x000fd80008011405 */
.L_x_547:
[----:B------:R-:W0:Y:S01]  /*1520*/  S2R R0, SR_TID.X ;  /* 0x0000000000007919 */ /* 0x000e220000002100 */
[----:B-1----:R-:W1:Y:S01]  /*1530*/  S2UR UR6, SR_CgaCtaId ;  /* 0x00000000000679c3 */ /* 0x002e620000008800 */
[----:B------:R-:W-:Y:S02]  /*1540*/  UMOV UR45, 0x400 ;  /* 0x00000400002d7882 */ /* 0x000fe40000000000 */
[----:B-1----:R-:W-:Y:S01]  /*1550*/  ULEA UR45, UR6, UR45, 0x18 ;  /* 0x0000002d062d7291 */ /* 0x002fe2000f8ec03f */
[----:B0-----:R-:W-:-:S04]  /*1560*/  LOP3.LUT R0, R0, 0x80, RZ, 0xc0, !PT ;  /* 0x0000008000007812 */ /* 0x001fc800078ec0ff */
[----:B------:R-:W-:-:S06]  /*1570*/  SHF.R.U32.HI R0, RZ, 0x7, R0 ;  /* 0x00000007ff007819 */ /* 0x000fcc0000011600 */
[----:B------:R-:W0:Y:S02]  /*1580*/  SHFL.IDX PT, R0, R0, RZ, 0x1f ;  /* 0x00001fff00007589 */ /* 0x000e2400000e0000 */
[----:B0-----:R-:W-:-:S13]  /*1590*/  R2UR UR4, R0 ;  /* 0x00000000000472ca */ /* 0x001fda00000e0000 */
[----:B------:R-:W-:-:S04]  /*15a0*/  ULEA.HI UR5, UR4, UR4, URZ, 0x1 ;  /* 0x0000000404057291 */ /* 0x000fc8000f8f083f */
[----:B------:R-:W-:-:S04]  /*15b0*/  ULOP3.LUT UR5, UR5, 0x1ffffe, URZ, 0xc0, !UPT ;  /* 0x001ffffe05057892 */ /* 0x000fc8000f8ec03f */
[----:B------:R-:W-:-:S03]  /*15c0*/  UIADD3 UR5, UR4, -UR5, URZ ;  /* 0x8000000504057290 */ /* 0x000fc6000fffe03f */
[----:B------:R-:W-:Y:S01]  /*15d0*/  ULDC UR4, c[0x0][0x28c] ;  /* 0x0000a30000047ab9 */ /* 0x000fe20000000800 */
[----:B------:R-:W-:Y:S01]  /*15e0*/  ULEA UR5, UR5, UR45, 0xb ;  /* 0x0000002d05057291 */ /* 0x000fe2000f8e583f */
[----:B------:R-:W-:-:S03]  /*15f0*/  ISETP.LT.AND P0, PT, RZ, UR4, PT ;  /* 0x00000004ff007c0c */ /* 0x000fc6000bf01270 */
[----:B------:R-:W-:-:S04]  /*1600*/  UIADD3 UR5, UR5, 0x200, URZ ;  /* 0x0000020005057890 */ /* 0x000fc8000fffe03f */
[----:B------:R-:W-:-:S04]  /*1610*/  USHF.R.U32.HI UR5, URZ, 0x4, UR5 ;  /* 0x000000043f057899 */ /* 0x000fc80008011605 */
[----:B------:R-:W-:Y:S02]  /*1620*/  ULOP3.LUT UR47, UR5, 0x3fff, URZ, 0xc0, !UPT ;  /* 0x00003fff052f7892 */ /* 0x000fe4000f8ec03f */
[----:B---3--:R-:W-:Y:S10]  /*1630*/  @P0 BRA `(.L_x_18) ;  /* 0x0000000000400947 */ /* 0x008ff40003800000 */
[----:B------:R-:W-:Y:S01]  /*1640*/  MOV R0, 0x0 ;  /* 0x0000000000007802 */ /* 0x000fe20000000f00 */
[----:B------:R-:W-:Y:S01]  /*1650*/  ULDC.64 UR4, c[0x4][0x68] ;  /* 0x01001a0000047ab9 */ /* 0x000fe20000000a00 */
[----:B------:R-:W-:Y:S01]  /*1660*/  ULDC.64 UR6, c[0x4][0x8] ;  /* 0x0100020000067ab9 */ /* 0x000fe20000000a00 */
[----:B---34-:R-:W-:Y:S01]  /*1670*/  IMAD.U32 R4, RZ, RZ, UR4 ;  /* 0x00000004ff047e24 */ /* 0x018fe2000f8e00ff */
[----:B------:R0:W1:Y:S01]  /*1680*/  LDC.64 R14, c[0x4][R0] ;  /* 0x01000000000e7b82 */ /* 0x0000620000000a00 */
[----:B------:R-:W-:Y:S01]  /*1690*/  IMAD.U32 R5, RZ, RZ, UR5 ;  /* 0x00000005ff057e24 */ /* 0x000fe2000f8e00ff */
[----:B------:R-:W-:Y:S01]  /*16a0*/  ULDC.64 UR4, c[0x4][0x70] ;  /* 0x01001c0000047ab9 */ /* 0x000fe20000000a00 */
[----:B------:R-:W-:Y:S02]  /*16b0*/  IMAD.U32 R10, RZ, RZ, UR6 ;  /* 0x00000006ff0a7e24 */ /* 0x000fe4000f8e00ff */
[----:B------:R-:W-:Y:S02]  /*16c0*/  IMAD.U32 R6, RZ, RZ, UR4 ;  /* 0x00000004ff067e24 */ /* 0x000fe4000f8e00ff */
[----:B------:R-:W-:-:S02]  /*16d0*/  IMAD.U32 R7, RZ, RZ, UR5 ;  /* 0x00000005ff077e24 */ /* 0x000fc4000f8e00ff */
[----:B------:R-:W-:Y:S02]  /*16e0*/  IMAD.U32 R11, RZ, RZ, UR7 ;  /* 0x00000007ff0b7e24 */ /* 0x000fe4000f8e00ff */
[----:B------:R-:W-:Y:S02]  /*16f0*/  IMAD.MOV.U32 R8, RZ, RZ, 0x1e1 ;  /* 0x000001e1ff087424 */ /* 0x000fe400078e00ff */
[----:B------:R-:W-:Y:S02]  /*1700*/  IMAD.MOV.U32 R12, RZ, RZ, 0x1 ;  /* 0x00000001ff0c7424 */ /* 0x000fe400078e00ff */
[----:B0-----:R-:W-:-:S07]  /*1710*/  IMAD.MOV.U32 R13, RZ, RZ, RZ ;  /* 0x000000ffff0d7224 */ /* 0x001fce00078e00ff */
[----:B------:R-:W-:-:S07]  /*1720*/  LEPC R20, `(.L_x_18) ;  /* 0x000000001014794e */ /* 0x000fce0000000000 */
[----:B-12--5:R-:W-:Y:S05]  /*1730*/  CALL.ABS.NOINC R14 ;  /* 0x000000000e007343 */ /* 0x026fea0003c00000 */
.L_x_18:
[----:B------:R-:W-:-:S06]  /*1740*/  ULOP3.LUT UR4, UR40, 0x1, URZ, 0xfc, !UPT ;  /* 0x0000000128047892 */ /* 0x000fcc000f8efc3f */
[----:B------:R-:W-:-:S05]  /*1750*/  IMAD.U32 R0, RZ, RZ, UR4 ;  /* 0x00000004ff007e24 */ /* 0x000fca000f8e00ff */
[----:B------:R-:W-:-:S13]  /*1760*/  ISETP.NE.AND P0, PT, R0, 0x3, PT ;  /* 0x000000030000780c */ /* 0x000fda0003f05270 */
[----:B------:R-:W-:Y:S05]  /*1770*/  @!P0 BRA `(.L_x_19) ;  /* 0x0000000000048947 */ /* 0x000fea0003800000 */
[----:B------:R-:W-:Y:S01]  /*1780*/  BPT.TRAP 0x1 ;  /* 0x000000040000795c */ /* 0x000fe20000300000 */
.L_x_19:
[----:B--2---:R-:W-:Y:S02]  /*1790*/  IMAD.U32 R3, RZ, RZ, UR38 ;  /* 0x00000026ff037e24 */ /* 0x004fe4000f8e00ff */
[----:B------:R-:W-:-:S03]  /*17a0*/  IMAD.U32 R0, RZ, RZ, UR39 ;  /* 0x00000027ff007e24 */ /* 0x000fc6000f8e00ff */
[----:B------:R-:W-:Y:S02]  /*17b0*/  LEA R3, R3, UR45, 0x3 ;  /* 0x0000002d03037c11 */ /* 0x000fe4000f8e18ff */
[----:B------:R-:W-:-:S04]  /*17c0*/  SHF.L.U32 R0, R0, 0x1f, RZ ;  /* 0x0000001f00007819 */ /* 0x000fc800000006ff */
[----:B------:R0:W1:Y:S01]  /*17d0*/  SYNCS.PHASECHK.TRANS64.TRYWAIT P1, [R3+URZ], R0 ;  /* 0x00000000030075a7 */ /* 0x000062000802017f */
[----:B------:R-:W-:Y:S05]  /*17e0*/  @!P0 BRA `(.L_x_20) ;  /* 0x0000000000048947 */ /* 0x000fea0003800000 */
[----:B------:R-:W-:Y:S01]  /*17f0*/  BPT.TRAP 0x1 ;  /* 0x000000040000795c */ /* 0x000fe20000300000 */
.L_x_20:
[----:B-1----:R-:W-:Y:S05]  /*1800*/  @P1 BRA `(.L_x_21) ;  /* 0x0000000000081947 */ /* 0x002fea0003800000 */
[----:B------:R-:W1:Y:S02]  /*1810*/  SYNCS.PHASECHK.TRANS64.TRYWAIT P1, [R3+URZ], R0 ;  /* 0x00000000030075a7 */ /* 0x000e64000802017f */
[----:B-1----:R-:W-:Y:S05]  /*1820*/  @!P1 BRA `(.L_x_22) ;  /* 0x0000014400009947 */ /* 0x002fea0003800000 */
.L_x_21:
[----:B------:R-:W-:-:S04]  /*1830*/  UISETP.LT.AND UP0, UPT, UR44, 0x1, UPT ;  /* 0x000000012c00788c */ /* 0x000fc8000bf01270 */
[----:B------:R-:W-:-:S06]  /*1840*/  USEL UR4, UR44, 0x1, UP0 ;  /* 0x000000012c047887 */ /* 0x000fcc0008000000 */
[----:B------:R-:W-:Y:S01]  /*1850*/  IMAD.U32 R6, RZ, RZ, UR4 ;  /* 0x00000004ff067e24 */ /* 0x000fe2000f8e00ff */
[----:B------:R-:W-:Y:S05]  /*1860*/  WARPSYNC.ALL ;  /* 0x0000000000007948 */ /* 0x000fea0003800000 */
[----:B------:R-:W-:-:S04]  /*1870*/  IADD3 R6, -R6, UR44, RZ ;  /* 0x0000002c06067c10 */ /* 0x000fc8000fffe1ff */
[----:B------:R-:W-:Y:S01]  /*1880*/  ISETP.GE.AND P1, PT, R6, 0x1, PT ;  /* 0x000000010600780c */ /* 0x000fe20003f26270 */
[----:B------:R-:W-:Y:S01]  /*1890*/  UIADD3 UR4, UR45, 0x1c200, URZ ;  /* 0x0001c2002d047890 */ /* 0x000fe2000fffe03f */
[----:B------:R-:W-:Y:S01]  /*18a0*/  WARPGROUP.ARRIVE ;  /* 0x00000000000079c5 */ /* 0x000fe20000000000 */
[----:B------:R-:W-:Y:S02]  /*18b0*/  ULOP3.LUT UR47, UR47, 0x10000, URZ, 0xfc, !UPT ;  /* 0x000100002f2f7892 */ /* 0x000fe4000f8efc3f */
[----:B------:R-:W-:Y:S01]  /*18c0*/  USHF.R.U32.HI UR4, URZ, 0x4, UR4 ;  /* 0x000000043f047899 */ /* 0x000fe20008011604 */
[----:B------:R-:W-:Y:S01]  /*18d0*/  UMOV UR5, 0xc0000010 ;  /* 0xc000001000057882 */ /* 0x000fe20000000000 */
[----:B------:R-:W-:Y:S02]  /*18e0*/  UMOV UR7, 0xc0000010 ;  /* 0xc000001000077882 */ /* 0x000fe40000000000 */
[----:B------:R-:W-:-:S04]  /*18f0*/  ULOP3.LUT UR4, UR4, 0x3fff, URZ, 0xc0, !UPT ;  /* 0x00003fff04047892 */ /* 0x000fc8000f8ec03f */
[----:B------:R-:W-:Y:S02]  /*1900*/  ULOP3.LUT UR9, UR4, 0x10000, URZ, 0xfc, !UPT ;  /* 0x0001000004097892 */ /* 0x000fe4000f8efc3f */
[----:B------:R-:W-:Y:S02]  /*1910*/  ULEA UR4, UR38, UR47, 0x9 ;  /* 0x0000002f26047291 */ /* 0x000fe4000f8e483f */
[----:B------:R-:W-:-:S09]  /*1920*/  ULEA UR6, UR38, UR9, 0x9 ;  /* 0x0000000926067291 */ /* 0x000fd2000f8e483f */
[----:B------:R-:W-:Y:S01]  /*1930*/  HGMMA.64x256x16.F32 R24, gdesc[UR4], RZ, !UPT, gsb0 ;  /* 0x03e00000041879f0 */ /* 0x000fe2000c0008ff */
[----:B------:R-:W-:Y:S01]  /*1940*/  UIADD3 UR4, UR4, 0x100, URZ ;  /* 0x0000010004047890 */ /* 0x000fe2000fffe03f */
[----:B------:R-:W-:Y:S01]  /*1950*/  UMOV UR5, 0xc0000010 ;  /* 0xc000001000057882 */ /* 0x000fe20000000000 */
[----:B------:R-:W-:Y:S02]  /*1960*/  WARPGROUP.DEPBAR.LE gsb0, 0x0 ;  /* 0x00008000000079c5 */ /* 0x000fe40000010000 */
[----:B------:R-:W-:Y:S04]  /*1970*/  STL.64 [R1], R24 ;  /* 0x0000001801007387 */ /* 0x000fe80000100a00 */
[----:B------:R-:W-:Y:S04]  /*1980*/  STL.64 [R1+0x8], R26 ;  /* 0x0000081a01007387 */ /* 0x000fe80000100a00 */
        /* <DEDUP_REMOVED lines=61> */
[----:B------:R2:W-:Y:S02]  /*1d60*/  STL.64 [R1+0x1f8], R150 ;  /* 0x0001f89601007387 */ /* 0x0005e40000100a00 */
[----:B--2---:R-:W-:-:S06]  /*1d70*/  WARPGROUP.ARRIVE ;  /* 0x00000000000079c5 */ /* 0x004fcc0000000000 */
[----:B------:R-:W-:Y:S03]  /*1d80*/  HGMMA.64x256x16.F32 R24, gdesc[UR4], RZ, !UPT, gsb0 ;  /* 0x03e00000041879f0 */ /* 0x000fe6000c0008ff */
[----:B------:R-:W-:Y:S02]  /*1d90*/  WARPGROUP.DEPBAR.LE gsb0, 0x0 ;  /* 0x00008000000079c5 */ /* 0x000fe40000010000 */
[----:B------:R-:W-:Y:S05]  /*1da0*/  @!P1 BRA `(.L_x_23) ;  /* 0x0000000c00889947 */ /* 0x000fea0003800000 */
[----:B------:R-:W-:Y:S01]  /*1db0*/  UIADD3 UR4, UR38, 0x1, URZ ;  /* 0x0000000126047890 */ /* 0x000fe2000fffe03f */
[----:B01----:R-:W-:Y:S02]  /*1dc0*/  IMAD.MOV.U32 R3, RZ, RZ, R6 ;  /* 0x000000ffff037224 */ /* 0x003fe400078e0006 */
[----:B------:R-:W-:Y:S01]  /*1dd0*/  IMAD.U32 R0, RZ, RZ, UR38 ;  /* 0x00000026ff007e24 */ /* 0x000fe2000f8e00ff */
[----:B------:R-:W-:-:S04]  /*1de0*/  UISETP.NE.AND UP0, UPT, UR4, 0xe, UPT ;  /* 0x0000000e0400788c */ /* 0x000fc8000bf05270 */
[----:B------:R-:W-:Y:S02]  /*1df0*/  USEL UR5, URZ, 0x1, UP0 ;  /* 0x000000013f057887 */ /* 0x000fe40008000000 */
[----:B------:R-:W-:Y:S02]  /*1e00*/  USEL UR8, UR4, URZ, UP0 ;  /* 0x0000003f04087287 */ /* 0x000fe40008000000 */
[----:B------:R-:W-:-:S06]  /*1e10*/  ULOP3.LUT UR5, UR39, UR5, URZ, 0x3c, !UPT ;  /* 0x0000000527057292 */ /* 0x000fcc000f8e3c3f */
[----:B---34-:R-:W-:-:S07]  /*1e20*/  IMAD.U32 R4, RZ, RZ, UR5 ;  /* 0x00000005ff047e24 */ /* 0x018fce000f8e00ff */
.L_x_30:
[----:B------:R-:W-:Y:S05]  /*1e30*/  @!P0 BRA `(.L_x_24) ;  /* 0x0000000000048947 */ /* 0x000fea0003800000 */
[----:B------:R-:W-:Y:S01]  /*1e40*/  BPT.TRAP 0x1 ;  /* 0x000000040000795c */ /* 0x000fe20000300000 */
.L_x_24:
[----:B------:R-:W-:Y:S01]  /*1e50*/  ULEA UR4, UR8, UR45, 0x3 ;  /* 0x0000002d08047291 */ /* 0x000fe2000f8e183f */
[----:B------:R-:W-:-:S08]  /*1e60*/  SHF.L.U32 R5, R4, 0x1f, RZ ;  /* 0x0000001f04057819 */ /* 0x000fd000000006ff */
[----:B------:R0:W1:Y:S01]  /*1e70*/  SYNCS.PHASECHK.TRANS64.TRYWAIT P1, [UR4], R5 ;  /* 0x00000005ff0075a7 */ /* 0x0000620008020144 */
[----:B------:R-:W-:Y:S05]  /*1e80*/  @!P0 BRA `(.L_x_25) ;  /* 0x0000000000048947 */ /* 0x000fea0003800000 */
[----:B------:R-:W-:Y:S01]  /*1e90*/  BPT.TRAP 0x1 ;  /* 0x000000040000795c */ /* 0x000fe20000300000 */
.L_x_25:
[----:B-1----:R-:W-:Y:S05]  /*1ea0*/  @P1 BRA `(.L_x_26) ;  /* 0x0000000000081947 */ /* 0x002fea0003800000 */
[----:B------:R-:W1:Y:S02]  /*1eb0*/  SYNCS.PHASECHK.TRANS64.TRYWAIT P1, [UR4], R5 ;  /* 0x00000005ff0075a7 */ /* 0x000e640008020144 */
[----:B-1----:R-:W-:Y:S05]  /*1ec0*/  @!P1 BRA `(.L_x_27) ;  /* 0x0000013c006c9947 */ /* 0x002fea0003800000 */
.L_x_26:
[----:B------:R-:W-:Y:S04]  /*1ed0*/  STL [R1+0x2b8], R152 ;  /* 0x0002b89801007387 */ /* 0x000fe80000100800 */
        /* <DEDUP_REMOVED lines=21> */
[----:B------:R2:W-:Y:S04]  /*2030*/  STL.64 [R1+0x208], R108 ;  /* 0x0002086c01007387 */ /* 0x0005e80000100a00 */
[----:B--2---:R-:W2:Y:S04]  /*2040*/  LDL.LU.64 R108, [R1] ;  /* 0x00000000016c7983 */ /* 0x004ea80000300a00 */
[----:B------:R-:W2:Y:S04]  /*2050*/  LDL.LU.64 R110, [R1+0x8] ;  /* 0x00000800016e7983 */ /* 0x000ea80000300a00 */
        /* <DEDUP_REMOVED lines=61> */
[----:B------:R-:W2:Y:S01]  /*2430*/  LDL.LU.64 R234, [R1+0x1f8] ;  /* 0x0001f80001ea7983 */ /* 0x000ea20000300a00 */
[----:B------:R-:W-:-:S02]  /*2440*/  ULEA UR4, UR8, UR47, 0x9 ;  /* 0x0000002f08047291 */ /* 0x000fc4000f8e483f */
[----:B------:R-:W-:Y:S01]  /*2450*/  ULEA UR6, UR8, UR9, 0x9 ;  /* 0x0000000908067291 */ /* 0x000fe2000f8e483f */
[----:B------:R-:W-:Y:S01]  /*2460*/  UMOV UR5, 0xc0000010 ;  /* 0xc000001000057882 */ /* 0x000fe20000000000 */
[----:B------:R-:W-:Y:S01]  /*2470*/  UMOV UR7, 0xc0000010 ;  /* 0xc000001000077882 */ /* 0x000fe20000000000 */
[----:B--2---:R-:W-:-:S06]  /*2480*/  WARPGROUP.ARRIVE ;  /* 0x00000000000079c5 */ /* 0x004fcc0000000000 */
[----:B------:R-:W-:Y:S03]  /*2490*/  HGMMA.64x256x16.F32 R108, gdesc[UR4], R108, gsb0 ;  /* 0x03e00000046c79f0 */ /* 0x000fe6000800086c */
        /* <DEDUP_REMOVED lines=65> */
[----:B--2---:R3:W5:Y:S04]  /*28b0*/  LDL.LU R152, [R1+0x2b8] ;  /* 0x0002b80001987983 */ /* 0x0047680000300800 */
        /* <DEDUP_REMOVED lines=22> */
[----:B------:R-:W-:Y:S01]  /*2a20*/  UIADD3 UR4, UR4, 0x100, URZ ;  /* 0x0000010004047890 */ /* 0x000fe2000fffe03f */
[----:B------:R-:W-:Y:S01]  /*2a30*/  UMOV UR5, 0xc0000010 ;  /* 0xc000001000057882 */ /* 0x000fe20000000000 */
[----:B--2---:R-:W-:-:S07]  /*2a40*/  WARPGROUP.ARRIVE ;  /* 0x00000000000079c5 */ /* 0x004fce0000000000 */
[----:B------:R-:W-:Y:S03]  /*2a50*/  HGMMA.64x256x16.F32 R24, gdesc[UR4], R24, gsb0 ;  /* 0x03e00000041879f0 */ /* 0x000fe60008000818 */
[----:B------:R-:W-:Y:S02]  /*2a60*/  WARPGROUP.DEPBAR.LE gsb0, 0x0 ;  /* 0x00008000000079c5 */ /* 0x000fe40000010000 */
[----:B---3--:R-:W-:Y:S05]  /*2a70*/  @!P0 BRA `(.L_x_28) ;  /* 0x0000000000048947 */ /* 0x008fea0003800000 */
[----:B------:R-:W-:Y:S01]  /*2a80*/  BPT.TRAP 0x1 ;  /* 0x000000040000795c */ /* 0x000fe20000300000 */
.L_x_28:
[----:B------:R-:W-:Y:S01]  /*2a90*/  ISETP.NE.AND P1, PT, R17, RZ, PT ;  /* 0x000000ff1100720c */ /* 0x000fe20003f25270 */
[----:B------:R-:W-:-:S12]  /*2aa0*/  UISETP.GT.U32.AND UP0, UPT, UR40, 0x1, UPT ;  /* 0x000000012800788c */ /* 0x000fd8000bf04070 */
[----:B01----:R-:W-:-:S05]  /*2ab0*/  @P1 LEA R5, R0, UR45, 0x3 ;  /* 0x0000002d00051c11 */ /* 0x003fca000f8e18ff */
[----:B------:R-:W-:-:S05]  /*2ac0*/  @P1 VIADD R5, R5, 0x70 ;  /* 0x0000007005051836 */ /* 0x000fca0000000000 */
[----:B-----5:R-:W-:-:S04]  /*2ad0*/  @P1 PRMT R5, R152, 0x654, R5 ;  /* 0x0000065498051816 */ /* 0x020fc80000000005 */
[----:B------:R0:W-:Y:S01]  /*2ae0*/  @P1 SYNCS.ARRIVE.TRANS64.RED.A1T0 RZ, [R5+URZ], RZ ;  /* 0x000000ff05ff19a7 */ /* 0x0001e2000810043f */
[----:B------:R-:W-:-:S13]  /*2af0*/  PLOP3.LUT P1, PT, PT, PT, UP0, 0x80, 0x0 ;  /* 0x000000000000781c */ /* 0x000fda0003f2f008 */
[----:B0-----:R-:W-:Y:S05]  /*2b00*/  @P1 BRA `(.L_x_29) ;  /* 0x0000000000041947 */ /* 0x001fea0003800000 */
[----:B------:R-:W-:Y:S01]  /*2b10*/  BPT.TRAP 0x1 ;  /* 0x000000040000795c */ /* 0x000fe20000300000 */
.L_x_29:
[----:B------:R-:W-:Y:S01]  /*2b20*/  UIADD3 UR8, UR8, 0x1, URZ ;  /* 0x0000000108087890 */ /* 0x000fe2000fffe03f */
[C---:B------:R-:W-:Y:S01]  /*2b30*/  ISETP.GT.AND P2, PT, R3.reuse, 0x1, PT ;  /* 0x000000010300780c */ /* 0x040fe20003f44270 */
[----:B------:R-:W-:Y:S02]  /*2b40*/  VIADD R0, R0, 0x1 ;  /* 0x0000000100007836 */ /* 0x000fe40000000000 */
[----:B------:R-:W-:Y:S01]  /*2b50*/  UISETP.NE.AND UP0, UPT, UR8, 0xe, UPT ;  /* 0x0000000e0800788c */ /* 0x000fe2000bf05270 */
[----:B------:R-:W-:Y:S02]  /*2b60*/  VIADD R3, R3, 0xffffffff ;  /* 0xffffffff03037836 */ /* 0x000fe40000000000 */
[C---:B------:R-:W-:Y:S01]  /*2b70*/  ISETP.NE.AND P1, PT, R0.reuse, 0xe, PT ;  /* 0x0000000e0000780c */ /* 0x040fe20003f25270 */
[----:B------:R-:W-:Y:S02]  /*2b80*/  USEL UR4, URZ, 0x1, UP0 ;  /* 0x000000013f047887 */ /* 0x000fe40008000000 */
[----:B------:R-:W-:Y:S01]  /*2b90*/  USEL UR8, UR8, URZ, UP0 ;  /* 0x0000003f08087287 */ /* 0x000fe20008000000 */
[----:B------:R-:W-:-:S03]  /*2ba0*/  SEL R0, R0, RZ, P1 ;  /* 0x000000ff00007207 */ /* 0x000fc60000800000 */
[----:B------:R-:W-:Y:S01]  /*2bb0*/  LOP3.LUT R4, R4, UR4, RZ, 0x3c, !PT ;  /* 0x0000000404047c12 */ /* 0x000fe2000f8e3cff */
[----:B------:R-:W-:Y:S07]  /*2bc0*/  @P2 BRA `(.L_x_30) ;  /* 0xfffffff000982947 */ /* 0x000fee000383ffff */
.L_x_23:
[----:B01----:R-:W0:Y:S02]  /*2bd0*/  LDC R0, c[0x0][0x28c] ;  /* 0x0000a300ff007b82 */ /* 0x003e240000000800 */
[----:B0-----:R-:W-:-:S13]  /*2be0*/  ISETP.GE.AND P1, PT, R0, 0x1, PT ;  /* 0x000000010000780c */ /* 0x001fda0003f26270 */
[----:B------:R-:W-:Y:S05]  /*2bf0*/  @!P1 BRA `(.L_x_31) ;  /* 0x00000000004c9947 */ /* 0x000fea0003800000 */
[----:B------:R-:W-:Y:S05]  /*2c00*/  @!P0 BRA `(.L_x_32) ;  /* 0x0000000000048947 */ /* 0x000fea0003800000 */
[----:B------:R-:W-:Y:S01]  /*2c10*/  BPT.TRAP 0x1 ;  /* 0x000000040000795c */ /* 0x000fe20000300000 */
.L_x_32:
[----:B------:R-:W-:Y:S01]  /*2c20*/  ISETP.NE.AND P0, PT, R17, RZ, PT ;  /* 0x000000ff1100720c */ /* 0x000fe20003f05270 */
[----:B------:R-:W-:-:S12]  /*2c30*/  BSSY B0, `(.L_x_33) ;  /* 0x000000b000007945 */ /* 0x000fd80003800000 */
[----:B------:R-:W-:Y:S05]  /*2c40*/  @!P0 BRA `(.L_x_34) ;  /* 0x0000000000248947 */ /* 0x000fea0003800000 */
[----:B------:R-:W-:-:S05]  /*2c50*/  VIADD R6, R6, UR38 ;  /* 0x0000002606067c36 */ /* 0x000fca0008000000 */
[----:B---34-:R-:W-:-:S05]  /*2c60*/  SHF.R.U32.HI R4, RZ, 0x1, R6 ;  /* 0x00000001ff047819 */ /* 0x018fca0000011606 */
[----:B------:R-:W-:-:S05]  /*2c70*/  IMAD.WIDE.U32 R4, R4, -0x6db6db6d, RZ ;  /* 0x9249249304047825 */ /* 0x000fca00078e00ff */
[----:B------:R-:W-:-:S05]  /*2c80*/  SHF.R.U32.HI R0, RZ, 0x2, R5 ;  /* 0x00000002ff007819 */ /* 0x000fca0000011605 */
[----:B------:R-:W-:-:S05]  /*2c90*/  IMAD R0, R0, -0xe, R6 ;  /* 0xfffffff200007824 */ /* 0x000fca00078e0206 */
[----:B------:R-:W-:-:S05]  /*2ca0*/  LEA R0, R0, UR45, 0x3 ;  /* 0x0000002d00007c11 */ /* 0x000fca000f8e18ff */
[----:B------:R-:W-:-:S05]  /*2cb0*/  VIADD R0, R0, 0x70 ;  /* 0x0000007000007836 */ /* 0x000fca0000000000 */
[----:B------:R-:W-:-:S04]  /*2cc0*/  PRMT R0, R152, 0x654, R0 ;  /* 0x0000065498007816 */ /* 0x000fc80000000000 */
[----:B------:R0:W-:Y:S03]  /*2cd0*/  SYNCS.ARRIVE.TRANS64.RED.A1T0 RZ, [R0+URZ], RZ ;  /* 0x000000ff00ff79a7 */ /* 0x0001e6000810043f */
.L_x_34:
[----:B------:R-:W-:Y:S05]  /*2ce0*/  BSYNC B0 ;  /* 0x0000000000007941 */ /* 0x000fea0003800000 */
.L_x_33:
[----:B------:R-:W-:-:S06]  /*2cf0*/  UISETP.GT.U32.AND UP0, UPT, UR40, 0x1, UPT ;  /* 0x000000012800788c */ /* 0x000fcc000bf04070 */
[----:B------:R-:W-:-:S13]  /*2d00*/  PLOP3.LUT P0, PT, PT, PT, UP0, 0x80, 0x0 ;  /* 0x000000000000781c */ /* 0x000fda0003f0f008 */
[----:B------:R-:W-:Y:S05]  /*2d10*/  @P0 BRA `(.L_x_31) ;  /* 0x0000000000040947 */ /* 0x000fea0003800000 */
[----:B------:R-:W-:Y:S01]  /*2d20*/  BPT.TRAP 0x1 ;  /* 0x000000040000795c */ /* 0x000fe20000300000 */
.L_x_31:
[----:B------:R-:W3:Y:S01]  /*2d30*/  S2R R8, SR_TID.X ;  /* 0x0000000000087919 */ /* 0x000ee20000002100 */
[----:B------:R-:W-:Y:S01]  /*2d40*/  IMAD.MOV.U32 R19, RZ, RZ, 0x6540 ;  /* 0x00006540ff137424 */ /* 0x000fe200078e00ff */
[----:B------:R-:W-:Y:S02]  /*2d50*/  UIMAD.WIDE UR6, UR41, 0x100, URZ ;  /* 0x00000100290678a5 */ /* 0x000fe4000f8e023f */
[----:B------:R-:W-:Y:S01]  /*2d60*/  USHF.R.S32.HI UR10, URZ, 0x1f, UR43 ;  /* 0x0000001f3f0a7899 */ /* 0x000fe2000801142b */
[----:B------:R-:W-:Y:S01]  /*2d70*/  ULDC.64 UR8, c[0x0][0x5d0] ;  /* 0x0001740000087ab9 */ /* 0x000fe20000000a00 */
[----:B------:R-:W-:Y:S02]  /*2d80*/  ULDC UR5, c[0x0][0x288] ;  /* 0x0000a20000057ab9 */ /* 0x000fe40000000800 */
[----:B------:R-:W-:Y:S02]  /*2d90*/  UIMAD UR4, UR10, UR8, URZ ;  /* 0x000000080a0472a4 */ /* 0x000fe4000f8e023f */
[----:B------:R-:W-:-:S02]  /*2da0*/  USHF.L.U32 UR41, UR41, 0x8, URZ ;  /* 0x0000000829297899 */ /* 0x000fc4000800063f */
[----:B------:R-:W-:Y:S02]  /*2db0*/  UIADD3 UR38, UR44, UR38, URZ ;  /* 0x000000262c267290 */ /* 0x000fe4000fffe03f */
[----:B------:R-:W-:Y:S02]  /*2dc0*/  UIMAD UR4, UR43, UR9, UR4 ;  /* 0x000000092b0472a4 */ /* 0x000fe4000f8e0204 */
[----:B------:R-:W-:Y:S02]  /*2dd0*/  UISETP.GT.U32.AND UP1, UPT, UR38, 0xd, UPT ;  /* 0x0000000d2600788c */ /* 0x000fe4000bf24070 */
[----:B------:R-:W-:Y:S02]  /*2de0*/  UISETP.GE.U32.AND UP2, UPT, UR44, 0xe, UPT ;  /* 0x0000000e2c00788c */ /* 0x000fe4000bf46070 */
[----:B------:R-:W-:Y:S01]  /*2df0*/  UISETP.LT.U32.AND UP1, UPT, UR44, 0xe, UP1 ;  /* 0x0000000e2c00788c */ /* 0x000fe20008f21070 */
[--C-:B---34-:R-:W-:Y:S01]  /*2e00*/  SHF.R.U32.HI R4, RZ, 0x7, R8.reuse ;  /* 0x00000007ff047819 */ /* 0x118fe20000011608 */
[----:B------:R-:W-:Y:S01]  /*2e10*/  IMAD.SHL.U32 R18, R8, 0x2, RZ ;  /* 0x0000000208127824 */ /* 0x000fe200078e00ff */
[----:B------:R-:W-:-:S02]  /*2e20*/  SHF.R.U32.HI R5, RZ, 0x2, R8 ;  /* 0x00000002ff057819 */ /* 0x000fc40000011608 */
[----:B------:R-:W-:Y:S02]  /*2e30*/  LOP3.LUT R4, R4, 0x1, RZ, 0xc0, !PT ;  /* 0x0000000104047812 */ /* 0x000fe400078ec0ff */
[----:B------:R-:W-:Y:S02]  /*2e40*/  LOP3.LUT R6, R8, 0x60, RZ, 0xc0, !PT ;  /* 0x0000006008067812 */ /* 0x000fe400078ec0ff */
[----:B------:R-:W-:Y:S01]  /*2e50*/  LOP3.LUT R5, R5, 0x7, RZ, 0xc0, !PT ;  /* 0x0000000705057812 */ /* 0x000fe200078ec0ff */
[----:B------:R-:W-:Y:S01]  /*2e60*/  IMAD.SHL.U32 R3, R4, 0x40, RZ ;  /* 0x0000004004037824 */ /* 0x000fe200078e00ff */
[----:B------:R-:W-:Y:S02]  /*2e70*/  LOP3.LUT R18, R18, 0x6, RZ, 0xc0, !PT ;  /* 0x0000000612127812 */ /* 0x000fe400078ec0ff */
[----:B------:R-:W-:Y:S02]  /*2e80*/  SHF.R.U32.HI R6, RZ, 0x1, R6 ;  /* 0x00000001ff067819 */ /* 0x000fe40000011606 */
[----:B------:R-:W-:-:S02]  /*2e90*/  LOP3.LUT R3, R3, 0x40, R5, 0xe2, !PT ;  /* 0x0000004003037812 */ /* 0x000fc400078ee205 */
[----:B------:R-:W-:Y:S01]  /*2ea0*/  PRMT R18, R18, R19, UR42 ;  /* 0x0000002a12127e16 */ /* 0x000fe20008000013 */
[----:B------:R-:W-:Y:S01]  /*2eb0*/  USHF.L.U32 UR42, UR42, 0x8, URZ ;  /* 0x000000082a2a7899 */ /* 0x000fe2000800063f */
[----:B0-----:R-:W-:Y:S01]  /*2ec0*/  IADD3 R0, RZ, -R6, -R5 ;  /* 0x80000006ff007210 */ /* 0x001fe20007ffe805 */
[----:B------:R-:W-:Y:S01]  /*2ed0*/  IMAD.MOV.U32 R5, RZ, RZ, -0x2 ;  /* 0xfffffffeff057424 */ /* 0x000fe200078e00ff */
[----:B------:R-:W-:Y:S01]  /*2ee0*/  LOP3.LUT R3, R3, UR6, R6, 0xfe, !PT ;  /* 0x0000000603037c12 */ /* 0x000fe2000f8efe06 */
[----:B------:R-:W-:Y:S01]  /*2ef0*/  IMAD.U32 R6, RZ, RZ, UR8 ;  /* 0x00000008ff067e24 */ /* 0x000fe2000f8e00ff */
[----:B------:R-:W-:Y:S01]  /*2f00*/  SHF.R.S32.HI R19, RZ, 0x1f, R18 ;  /* 0x0000001fff137819 */ /* 0x000fe20000011412 */
[----:B------:R-:W-:Y:S01]  /*2f10*/  ULDC UR8, c[0x0][0x284] ;  /* 0x0000a10000087ab9 */ /* 0x000fe20000000800 */
[----:B------:R-:W-:Y:S01]  /*2f20*/  UISETP.GE.AND UP0, UPT, UR42, UR5, UPT ;  /* 0x000000052a00728c */ /* 0x000fe2000bf06270 */
[----:B------:R-:W-:Y:S02]  /*2f30*/  IMAD R0, R4, -0x40, R0 ;  /* 0xffffffc004007824 */ /* 0x000fe400078e0200 */
[----:B------:R-:W-:Y:S01]  /*2f40*/  IMAD.U32 R153, RZ, RZ, UR8 ;  /* 0x00000008ff997e24 */ /* 0x000fe2000f8e00ff */
[----:B------:R-:W-:Y:S01]  /*2f50*/  UISETP.GE.OR UP0, UPT, UR41, UR8, UP0 ;  /* 0x000000082900728c */ /* 0x000fe20008706670 */
[----:B------:R-:W-:Y:S01]  /*2f60*/  IMAD.WIDE.U32 R6, R6, UR43, R18 ;  /* 0x0000002b06067c25 */ /* 0x000fe2000f8e0012 */
[----:B------:R-:W-:-:S02]  /*2f70*/  USEL UR8, URZ, 0x1, !UP1 ;  /* 0x000000013f087887 */ /* 0x000fc4000c800000 */
[----:B------:R-:W-:Y:S01]  /*2f80*/  IADD3 R153, R153, -UR41, R0 ;  /* 0x8000002999997c10 */ /* 0x000fe2000fffe000 */
[----:B------:R-:W-:Y:S01]  /*2f90*/  VIADD R7, R7, UR4 ;  /* 0x0000000407077c36 */ /* 0x000fe20008000000 */
[----:B------:R-:W-:Y:S01]  /*2fa0*/  LOP3.LUT R0, R8, 0x3, RZ, 0xc0, !PT ;  /* 0x0000000308007812 */ /* 0x000fe200078ec0ff */
[----:B------:R-:W-:Y:S01]  /*2fb0*/  USHF.R.U32.HI UR4, URZ, 0x1, UR38 ;  /* 0x000000013f047899 */ /* 0x000fe20008011626 */
[----:B------:R-:W-:Y:S01]  /*2fc0*/  PLOP3.LUT P0, PT, PT, PT, UP0, 0x80, 0x0 ;  /* 0x000000000000781c */ /* 0x000fe20003f0f008 */
[----:B------:R-:W-:Y:S02]  /*2fd0*/  ULOP3.LUT UR39, UR39, UR8, URZ, 0x3c, !UPT ;  /* 0x0000000827277292 */ /* 0x000fe4000f8e3c3f */
[----:B------:R-:W-:Y:S01]  /*2fe0*/  IMAD R0, R0, R5, UR5 ;  /* 0x0000000500007e24 */ /* 0x000fe2000f8e0205 */
[----:B------:R-:W-:Y:S01]  /*2ff0*/  UIMAD.WIDE.U32 UR4, UR4, -0x6db6db6d, URZ ;  /* 0x92492493040478a5 */ /* 0x000fe2000f8e003f */
[----:B------:R-:W-:Y:S02]  /*3000*/  UMOV UR41, 0xffffffff ;  /* 0xffffffff00297882 */ /* 0x000fe40000000000 */
[----:B------:R-:W-:Y:S01]  /*3010*/  VIADD R0, R0, -UR42 ;  /* 0x8000002a00007c36 */ /* 0x000fe20008000000 */
[----:B------:R-:W-:-:S04]  /*3020*/  USHF.R.U32.HI UR4, URZ, 0x2, UR5 ;  /* 0x000000023f047899 */ /* 0x000fc80008011605 */
[----:B------:R-:W-:Y:S02]  /*3030*/  UIMAD UR38, UR4, -0xe, UR38 ;  /* 0xfffffff2042678a4 */ /* 0x000fe4000f8e0226 */
[----:B------:R-:W-:Y:S01]  /*3040*/  @UP2 ULOP3.LUT UR39, UR39, 0x1, UR4, 0x78, !UPT ;  /* 0x0000000127272892 */ /* 0x000fe2000f8e7804 */
[----:B------:R-:W-:Y:S11]  /*3050*/  @P0 BRA `(.L_x_35) ;  /* 0x0000010400d80947 */ /* 0x000ff60003800000 */
[----:B-----5:R-:W-:Y:S01]  /*3060*/  FSETP.NEU.AND P0, PT, R16, RZ, PT ;  /* 0x000000ff1000720b */ /* 0x020fe20003f0d000 */
[----:B------:R-:W-:Y:S01]  /*3070*/  ULDC.64 UR8, c[0x0][0x5c8] ;  /* 0x0001720000087ab9 */ /* 0x000fe20000000a00 */
[----:B------:R-:W-:Y:S01]  /*3080*/  ISETP.GT.AND P3, PT, R153, RZ, PT ;  /* 0x000000ff9900720c */ /* 0x000fe20003f64270 */
[----:B------:R-:W-:Y:S01]  /*3090*/  UIMAD UR4, UR7, UR8, URZ ;  /* 0x00000008070472a4 */ /* 0x000fe2000f8e023f */
[----:B------:R-:W-:Y:S01]  /*30a0*/  IMAD.U32 R10, RZ, RZ, UR9 ;  /* 0x00000009ff0a7e24 */ /* 0x000fe2000f8e00ff */
[----:B------:R-:W-:Y:S01]  /*30b0*/  BSSY B0, `(.L_x_35) ;  /* 0x0001070000007945 */ /* 0x000fe20003800000 */
[----:B------:R-:W-:Y:S01]  /*30c0*/  IMAD.WIDE.U32 R6, R3, UR8, R6 ;  /* 0x0000000803067c25 */ /* 0x000fe2000f8e0006 */
[----:B------:R-:W-:-:S03]  /*30d0*/  ISETP.GT.AND P1, PT, R0, RZ, P3 ;  /* 0x000000ff0000720c */ /* 0x000fc60001f24270 */
[----:B------:R-:W-:-:S04]  /*30e0*/  IMAD R10, R3, R10, UR4 ;  /* 0x00000004030a7e24 */ /* 0x000fc8000f8e020a */
[----:B------:R-:W-:Y:S01]  /*30f0*/  IMAD.IADD R10, R7, 0x1, R10 ;  /* 0x00000001070a7824 */ /* 0x000fe200078e020a */
[----:B------:R-:W-:Y:S06]  /*3100*/  @!P0 BRA `(.L_x_36) ;  /* 0x000000b800108947 */ /* 0x000fec0003800000 */
[----:B------:R-:W0:Y:S01]  /*3110*/  LDC.64 R22, c[0x0][0x5b8] ;  /* 0x00016e00ff167b82 */ /* 0x000e220000000a00 */
[----:B------:R-:W2:Y:S01]  /*3120*/  LDL.LU R11, [R1] ;  /* 0x00000000010b7983 */ /* 0x000ea20000300800 */
[----:B------:R-:W-:-:S06]  /*3130*/  ULDC.64 UR4, c[0x0][0x5c0] ;  /* 0x0001700000047ab9 */ /* 0x000fcc0000000a00 */
[----:B------:R-:W1:Y:S08]  /*3140*/  LDC.64 R14, c[0x0][0x5b0] ;  /* 0x00016c00ff0e7b82 */ /* 0x000e700000000a00 */
[----:B------:R-:W3:Y:S01]  /*3150*/  LDC.64 R12, c[0x0][0x5a8] ;  /* 0x00016a00ff0c7b82 */ /* 0x000ee20000000a00 */
[C---:B0-----:R-:W-:Y:S02]  /*3160*/  IMAD R159, R22.reuse, UR10, RZ ;  /* 0x0000000a169f7c24 */ /* 0x041fe4000f8e02ff */
[----:B------:R-:W-:-:S04]  /*3170*/  IMAD.WIDE.U32 R154, R22, UR43, R18 ;  /* 0x0000002b169a7c25 */ /* 0x000fc8000f8e0012 */
[----:B------:R-:W-:Y:S02]  /*3180*/  IMAD R159, R23, UR43, R159 ;  /* 0x0000002b179f7c24 */ /* 0x000fe4000f8e029f */
[----:B-1----:R-:W-:Y:S02]  /*3190*/  IMAD R158, R14, UR7, RZ ;  /* 0x000000070e9e7c24 */ /* 0x002fe4000f8e02ff */
[----:B------:R-:W-:Y:S02]  /*31a0*/  IMAD.IADD R21, R155, 0x1, R159 ;  /* 0x000000019b157824 */ /* 0x000fe400078e029f */
[----:B------:R-:W-:Y:S02]  /*31b0*/  IMAD.MOV.U32 R20, RZ, RZ, R154 ;  /* 0x000000ffff147224 */ /* 0x000fe400078e009a */
[C---:B------:R-:W-:Y:S02]  /*31c0*/  IMAD R158, R3.reuse, R15, R158 ;  /* 0x0000000f039e7224 */ /* 0x040fe400078e029e */
[----:B------:R-:W-:-:S04]  /*31d0*/  IMAD.WIDE.U32 R4, R3, R14, R20 ;  /* 0x0000000e03047225 */ /* 0x000fc800078e0014 */
[----:B------:R-:W-:Y:S01]  /*31e0*/  IMAD.IADD R5, R5, 0x1, R158 ;  /* 0x0000000105057824 */ /* 0x000fe200078e029e */
[----:B---3--:R-:W-:-:S04]  /*31f0*/  LEA R8, P0, R4, R12, 0x1 ;  /* 0x0000000c04087211 */ /* 0x008fc800078008ff */
[----:B------:R-:W-:-:S05]  /*3200*/  LEA.HI.X R9, R4, R13, R5, 0x1, P0 ;  /* 0x0000000d04097211 */ /* 0x000fca00000f0c05 */
[----:B------:R-:W3:Y:S01]  /*3210*/  @P1 LDG.E.LTC128B.U16 R23, desc[UR36][R8.64] ;  /* 0x0000002408171981 */ /* 0x000ee2000c1e1520 */
[----:B------:R-:W-:Y:S01]  /*3220*/  BSSY B1, `(.L_x_37) ;  /* 0x0000011000017945 */ /* 0x000fe20003800000 */
[----:B---3--:R-:W-:-:S05]  /*3230*/  HADD2.F32 R4, -RZ, R23.H0_H0 ;  /* 0x20000017ff047230 */ /* 0x008fca0000004100 */
[----:B------:R-:W-:-:S04]  /*3240*/  FMUL R4, R4, R16 ;  /* 0x0000001004047220 */ /* 0x000fc80000400000 */
[----:B--2---:R-:W-:Y:S01]  /*3250*/  FFMA R7, R11, R2, R4 ;  /* 0x000000020b077223 */ /* 0x004fe20000000004 */
[----:B------:R-:W-:-:S04]  /*3260*/  LEA R4, P0, R6, UR4, 0x1 ;  /* 0x0000000406047c11 */ /* 0x000fc8000f8008ff */
[----:B------:R-:W-:Y:S02]  /*3270*/  LEA.HI.X R5, R6, UR5, R10, 0x1, P0 ;  /* 0x0000000506057c11 */ /* 0x000fe400080f0c0a */
[----:B------:R-:W-:-:S05]  /*3280*/  F2FP.F16.F32.PACK_AB R6, RZ, R7 ;  /* 0x00000007ff06723e */ /* 0x000fca00000000ff */
[----:B------:R0:W-:Y:S02]  /*3290*/  @P1 STG.E.U16 desc[UR36][R4.64], R6 ;  /* 0x0000000604001986 */ /* 0x0001e4000c101524 */
[----:B0-----:R-:W-:-:S04]  /*32a0*/  IMAD.WIDE.U32 R6, R3, R14, R18 ;  /* 0x0000000e03067225 */ /* 0x001fc800078e0012 */
[----:B------:R-:W-:Y:S02]  /*32b0*/  IMAD.IADD R7, R158, 0x1, R7 ;  /* 0x000000019e077824 */ /* 0x000fe400078e0207 */
[----:B------:R-:W-:-:S04]  /*32c0*/  IMAD.WIDE.U32 R6, R22, UR43, R6 ;  /* 0x0000002b16067c25 */ /* 0x000fc8000f8e0006 */
[----:B------:R-:W-:Y:S01]  /*32d0*/  IMAD.IADD R7, R159, 0x1, R7 ;  /* 0x000000019f077824 */ /* 0x000fe200078e0207 */
[----:B------:R-:W-:-:S04]  /*32e0*/  LEA R10, P0, R6, R12, 0x1 ;  /* 0x0000000c060a7211 */ /* 0x000fc800078008ff */
[----:B------:R-:W-:Y:S02]  /*32f0*/  LEA.HI.X R11, R6, R13, R7, 0x1, P0 ;  /* 0x0000000d060b7211 */ /* 0x000fe400000f0c07 */
[----:B------:R-:W-:-:S13]  /*3300*/  ISETP.GT.AND P0, PT, R0, 0x1, P3 ;  /* 0x000000010000780c */ /* 0x000fda0001f04270 */
[----:B------:R-:W-:Y:S05]  /*3310*/  @!P0 BRA `(.L_x_38) ;  /* 0x0000000000048947 */ /* 0x000fea0003800000 */
[----:B------:R0:W5:Y:S02]  /*3320*/  LDG.E.LTC128B.U16 R23, desc[UR36][R10.64+0x2] ;  /* 0x000002240a177981 */ /* 0x000164000c1e1520 */
.L_x_38:
[----:B------:R-:W-:Y:S05]  /*3330*/  BSYNC B1 ;  /* 0x0000000000017941 */ /* 0x000fea0003800000 */
.L_x_37:
[----:B------:R-:W2:Y:S01]  /*3340*/  LDL.LU R7, [R1+0x4] ;  /* 0x0000040001077983 */ /* 0x000ea20000300800 */
[----:B-----5:R-:W-:Y:S01]  /*3350*/  HADD2.F32 R6, -RZ, R23.H0_H0 ;  /* 0x20000017ff067230 */ /* 0x020fe20000004100 */
[C---:B------:R-:W-:Y:S01]  /*3360*/  SHF.L.U64.HI R157, R14.reuse, 0x3, R15 ;  /* 0x000000030e9d7819 */ /* 0x040fe2000001020f */
[----:B------:R-:W-:Y:S01]  /*3370*/  IMAD.SHL.U32 R156, R14, 0x8, RZ ;  /* 0x000000080e9c7824 */ /* 0x000fe200078e00ff */
[----:B------:R-:W3:Y:S02]  /*3380*/  LDL.LU R160, [R1+0x8] ;  /* 0x0000080001a07983 */ /* 0x000ee40000300800 */
[----:B------:R-:W-:-:S04]  /*3390*/  FMUL R6, R6, R16 ;  /* 0x0000001006067220 */ /* 0x000fc80000400000 */
[----:B--2---:R-:W-:-:S05]  /*33a0*/  FFMA R6, R7, R2, R6 ;  /* 0x0000000207067223 */ /* 0x004fca0000000006 */
[----:B------:R-:W-:-:S05]  /*33b0*/  F2FP.F16.F32.PACK_AB R6, RZ, R6 ;  /* 0x00000006ff06723e */ /* 0x000fca00000000ff */
[----:B------:R1:W-:Y:S01]  /*33c0*/  @P0 STG.E.U16 desc[UR36][R4.64+0x2], R6 ;  /* 0x0000020604000986 */ /* 0x0003e2000c101524 */
[----:B------:R-:W-:-:S04]  /*33d0*/  ISETP.GT.AND P0, PT, R153, 0x8, PT ;  /* 0x000000089900780c */ /* 0x000fc80003f04270 */
[----:B------:R-:W-:Y:S01]  /*33e0*/  ISETP.GT.AND P1, PT, R0, RZ, P0 ;  /* 0x000000ff0000720c */ /* 0x000fe20000724270 */
[----:B-1----:R-:W-:-:S04]  /*33f0*/  IMAD.WIDE.U32 R6, R3, R14, R156 ;  /* 0x0000000e03067225 */ /* 0x002fc800078e009c */
[----:B------:R-:W-:Y:S01]  /*3400*/  IMAD.IADD R158, R158, 0x1, R7 ;  /* 0x000000019e9e7824 */ /* 0x000fe200078e0207 */
[----:B------:R-:W-:-:S05]  /*3410*/  IADD3 R7, P2, R154, R6, RZ ;  /* 0x000000069a077210 */ /* 0x000fca0007f5e0ff */
[----:B------:R-:W-:Y:S01]  /*3420*/  IMAD.X R9, R158, 0x1, R21, P2 ;  /* 0x000000019e097824 */ /* 0x000fe200010e0615 */
[----:B------:R-:W-:-:S04]  /*3430*/  LEA R8, P2, R7, R12, 0x1 ;  /* 0x0000000c07087211 */ /* 0x000fc800078408ff */
[----:B------:R-:W-:-:S05]  /*3440*/  LEA.HI.X R9, R7, R13, R9, 0x1, P2 ;  /* 0x0000000d07097211 */ /* 0x000fca00010f0c09 */
[----:B------:R1:W2:Y:S01]  /*3450*/  @P1 LDG.E.LTC128B.U16 R23, desc[UR36][R8.64] ;  /* 0x0000002408171981 */ /* 0x0002a2000c1e1520 */
[----:B------:R-:W-:Y:S01]  /*3460*/  IADD3 R6, P2, R18, R6, RZ ;  /* 0x0000000612067210 */ /* 0x000fe20007f5e0ff */
[----:B------:R-:W-:Y:S01]  /*3470*/  BSSY B1, `(.L_x_39) ;  /* 0x0000016000017945 */ /* 0x000fe20003800000 */
[----:B------:R-:W-:-:S03]  /*3480*/  ISETP.GT.AND P4, PT, R0, 0x1, P0 ;  /* 0x000000010000780c */ /* 0x000fc60000784270 */
[----:B------:R-:W-:Y:S02]  /*3490*/  IMAD.X R7, R19, 0x1, R158, P2 ;  /* 0x0000000113077824 */ /* 0x000fe400010e069e */
[----:B------:R-:W-:Y:S02]  /*34a0*/  IMAD.U32 R158, RZ, RZ, UR9 ;  /* 0x00000009ff9e7e24 */ /* 0x000fe4000f8e00ff */
[----:B------:R-:W-:-:S04]  /*34b0*/  IMAD.WIDE.U32 R6, R22, UR43, R6 ;  /* 0x0000002b16067c25 */ /* 0x000fc8000f8e0006 */
[----:B------:R-:W-:Y:S01]  /*34c0*/  IMAD.IADD R7, R159, 0x1, R7 ;  /* 0x000000019f077824 */ /* 0x000fe200078e0207 */
[----:B-1----:R-:W-:-:S04]  /*34d0*/  LEA R8, P2, R6, R12, 0x1 ;  /* 0x0000000c06087211 */ /* 0x002fc800078408ff */
[----:B------:R-:W-:Y:S01]  /*34e0*/  LEA.HI.X R9, R6, R13, R7, 0x1, P2 ;  /* 0x0000000d06097211 */ /* 0x000fe200010f0c07 */
[----:B--2---:R-:W-:-:S05]  /*34f0*/  HADD2.F32 R6, -RZ, R23.H0_H0 ;  /* 0x20000017ff067230 */ /* 0x004fca0000004100 */
[----:B------:R-:W-:-:S04]  /*3500*/  FMUL R6, R6, R16 ;  /* 0x0000001006067220 */ /* 0x000fc80000400000 */
[----:B---3--:R-:W-:Y:S01]  /*3510*/  FFMA R7, R160, R2, R6 ;  /* 0x00000002a0077223 */ /* 0x008fe20000000006 */
[----:B------:R-:W-:Y:S02]  /*3520*/  IMAD.U32 R160, RZ, RZ, UR8 ;  /* 0x00000008ffa07e24 */ /* 0x000fe4000f8e00ff */
[----:B------:R-:W-:Y:S02]  /*3530*/  IMAD.U32 R6, RZ, RZ, UR8 ;  /* 0x00000008ff067e24 */ /* 0x000fe4000f8e00ff */
[----:B------:R-:W-:Y:S01]  /*3540*/  IMAD.SHL.U32 R160, R160, 0x10, RZ ;  /* 0x00000010a0a07824 */ /* 0x000fe200078e00ff */
[----:B------:R-:W-:Y:S02]  /*3550*/  F2FP.F16.F32.PACK_AB R7, RZ, R7 ;  /* 0x00000007ff07723e */ /* 0x000fe400000000ff */
[----:B------:R-:W-:Y:S02]  /*3560*/  SHF.L.U64.HI R158, R6, 0x4, R158 ;  /* 0x00000004069e7819 */ /* 0x000fe4000001029e */
[----:B------:R-:W-:-:S02]  /*3570*/  IADD3 R6, P2, R160, R4, RZ ;  /* 0x00000004a0067210 */ /* 0x000fc40007f5e0ff */
[----:B------:R-:W-:-:S03]  /*3580*/  PRMT R161, R7, 0x7610, R161 ;  /* 0x0000761007a17816 */ /* 0x000fc600000000a1 */
[----:B------:R-:W-:-:S05]  /*3590*/  IMAD.X R7, R158, 0x1, R5, P2 ;  /* 0x000000019e077824 */ /* 0x000fca00010e0605 */
[----:B------:R1:W-:Y:S01]  /*35a0*/  @P1 STG.E.U16 desc[UR36][R6.64], R161 ;  /* 0x000000a106001986 */ /* 0x0003e2000c101524 */
[----:B------:R-:W-:Y:S05]  /*35b0*/  @!P4 BRA `(.L_x_40) ;  /* 0x000000000004c947 */ /* 0x000fea0003800000 */
[----:B------:R2:W5:Y:S02]  /*35c0*/  LDG.E.LTC128B.U16 R23, desc[UR36][R8.64+0x2] ;  /* 0x0000022408177981 */ /* 0x000564000c1e1520 */
.L_x_40:
[----:B------:R-:W-:Y:S05]  /*35d0*/  BSYNC B1 ;  /* 0x0000000000017941 */ /* 0x000fea0003800000 */
.L_x_39:
[----:B------:R-:W3:Y:S01]  /*35e0*/  LDL.LU R162, [R1+0xc] ;  /* 0x00000c0001a27983 */ /* 0x000ee20000300800 */
[----:B-1---5:R-:W-:Y:S01]  /*35f0*/  HADD2.F32 R161, -RZ, R23.H0_H0 ;  /* 0x20000017ffa17230 */ /* 0x022fe20000004100 */
[----:B------:R-:W-:Y:S01]  /*3600*/  ISETP.GT.AND P1, PT, R0, 0x8, P3 ;  /* 0x000000080000780c */ /* 0x000fe20001f24270 */
[----:B------:R-:W-:Y:S03]  /*3610*/  BSSY B1, `(.L_x_41) ;  /* 0x0000007000017945 */ /* 0x000fe60003800000 */
[----:B------:R-:W-:-:S04]  /*3620*/  FMUL R161, R161, R16 ;  /* 0x00000010a1a17220 */ /* 0x000fc80000400000 */
[----:B---3--:R-:W-:-:S05]  /*3630*/  FFMA R161, R162, R2, R161 ;  /* 0x00000002a2a17223 */ /* 0x008fca00000000a1 */
[----:B------:R-:W-:-:S05]  /*3640*/  F2FP.F16.F32.PACK_AB R161, RZ, R161 ;  /* 0x000000a1ffa1723e */ /* 0x000fca00000000ff */
[----:B------:R1:W-:Y:S01]  /*3650*/  @P4 STG.E.U16 desc[UR36][R6.64+0x2], R161 ;  /* 0x000002a106004986 */ /* 0x0003e2000c101524 */
[----:B------:R-:W-:Y:S05]  /*3660*/  @!P1 BRA `(.L_x_42) ;  /* 0x0000000000049947 */ /* 0x000fea0003800000 */
[----:B------:R3:W5:Y:S02]  /*3670*/  LDG.E.LTC128B.U16 R23, desc[UR36][R10.64+0x10] ;  /* 0x000010240a177981 */ /* 0x000764000c1e1520 */
.L_x_42:
[----:B------:R-:W-:Y:S05]  /*3680*/  BSYNC B1 ;  /* 0x0000000000017941 */ /* 0x000fea0003800000 */
.L_x_41:
[----:B------:R-:W4:Y:S01]  /*3690*/  LDL.LU R162, [R1+0x10] ;  /* 0x0000100001a27983 */ /* 0x000f220000300800 */
[----:B-1---5:R-:W-:Y:S01]  /*36a0*/  HADD2.F32 R161, -RZ, R23.H0_H0 ;  /* 0x20000017ffa17230 */ /* 0x022fe20000004100 */
[----:B------:R-:W-:Y:S01]  /*36b0*/  ISETP.GT.AND P2, PT, R0, 0x9, P3 ;  /* 0x000000090000780c */ /* 0x000fe20001f44270 */
[----:B------:R-:W-:Y:S03]  /*36c0*/  BSSY B1, `(.L_x_43) ;  /* 0x0000007000017945 */ /* 0x000fe60003800000 */
[----:B------:R-:W-:-:S04]  /*36d0*/  FMUL R161, R161, R16 ;  /* 0x00000010a1a17220 */ /* 0x000fc80000400000 */
[----:B----4-:R-:W-:-:S05]  /*36e0*/  FFMA R161, R162, R2, R161 ;  /* 0x00000002a2a17223 */ /* 0x010fca00000000a1 */
[----:B------:R-:W-:-:S05]  /*36f0*/  F2FP.F16.F32.PACK_AB R161, RZ, R161 ;  /* 0x000000a1ffa1723e */ /* 0x000fca00000000ff */
[----:B------:R1:W-:Y:S01]  /*3700*/  @P1 STG.E.U16 desc[UR36][R4.64+0x10], R161 ;  /* 0x000010a104001986 */ /* 0x0003e2000c101524 */
[----:B------:R-:W-:Y:S05]  /*3710*/  @!P2 BRA `(.L_x_44) ;  /* 0x000000000004a947 */ /* 0x000fea0003800000 */
[----:B------:R4:W5:Y:S02]  /*3720*/  LDG.E.LTC128B.U16 R23, desc[UR36][R10.64+0x12] ;  /* 0x000012240a177981 */ /* 0x000964000c1e1520 */
.L_x_44:
[----:B------:R-:W-:Y:S05]  /*3730*/  BSYNC B1 ;  /* 0x0000000000017941 */ /* 0x000fea0003800000 */
.L_x_43:
[----:B------:R-:W2:Y:S01]  /*3740*/  LDL.LU R162, [R1+0x14] ;  /* 0x0000140001a27983 */ /* 0x000ea20000300800 */
[----:B-1---5:R-:W-:Y:S01]  /*3750*/  HADD2.F32 R161, -RZ, R23.H0_H0 ;  /* 0x20000017ffa17230 */ /* 0x022fe20000004100 */
[----:B------:R-:W-:Y:S01]  /*3760*/  ISETP.GT.AND P1, PT, R0, 0x8, P0 ;  /* 0x000000080000780c */ /* 0x000fe20000724270 */
[----:B------:R-:W-:Y:S03]  /*3770*/  BSSY B1, `(.L_x_45) ;  /* 0x0000007000017945 */ /* 0x000fe60003800000 */
[----:B------:R-:W-:-:S04]  /*3780*/  FMUL R161, R161, R16 ;  /* 0x00000010a1a17220 */ /* 0x000fc80000400000 */
[----:B--2---:R-:W-:-:S05]  /*3790*/  FFMA R161, R162, R2, R161 ;  /* 0x00000002a2a17223 */ /* 0x004fca00000000a1 */
[----:B------:R-:W-:-:S05]  /*37a0*/  F2FP.F16.F32.PACK_AB R161, RZ, R161 ;  /* 0x000000a1ffa1723e */ /* 0x000fca00000000ff */
[----:B------:R1:W-:Y:S01]  /*37b0*/  @P2 STG.E.U16 desc[UR36][R4.64+0x12], R161 ;  /* 0x000012a104002986 */ /* 0x0003e2000c101524 */
[----:B------:R-:W-:Y:S05]  /*37c0*/  @!P1 BRA `(.L_x_46) ;  /* 0x0000000000049947 */ /* 0x000fea0003800000 */
[----:B------:R2:W5:Y:S02]  /*37d0*/  LDG.E.LTC128B.U16 R23, desc[UR36][R8.64+0x10] ;  /* 0x0000102408177981 */ /* 0x000564000c1e1520 */
.L_x_46:
[----:B------:R-:W-:Y:S05]  /*37e0*/  BSYNC B1 ;  /* 0x0000000000017941 */ /* 0x000fea0003800000 */
.L_x_45:
        /* <DEDUP_REMOVED lines=10> */
.L_x_48:
[----:B------:R-:W-:Y:S05]  /*3890*/  BSYNC B1 ;  /* 0x0000000000017941 */ /* 0x000fea0003800000 */
.L_x_47:
        /* <DEDUP_REMOVED lines=10> */
.L_x_50:
[----:B------:R-:W-:Y:S05]  /*3940*/  BSYNC B1 ;  /* 0x0000000000017941 */ /* 0x000fea0003800000 */
.L_x_49:
        /* <DEDUP_REMOVED lines=10> */
.L_x_52:
[----:B------:R-:W-:Y:S05]  /*39f0*/  BSYNC B1 ;  /* 0x0000000000017941 */ /* 0x000fea0003800000 */
.L_x_51:
        /* <DEDUP_REMOVED lines=10> */
.L_x_54:
[----:B------:R-:W-:Y:S05]  /*3aa0*/  BSYNC B1 ;  /* 0x0000000000017941 */ /* 0x000fea0003800000 */
.L_x_53:
        /* <DEDUP_REMOVED lines=10> */
.L_x_56:
[----:B------:R-:W-:Y:S05]  /*3b50*/  BSYNC B1 ;  /* 0x0000000000017941 */ /* 0x000fea0003800000 */
.L_x_55:
        /* <DEDUP_REMOVED lines=10> */
.L_x_58:
[----:B------:R-:W-:Y:S05]  /*3c00*/  BSYNC B1 ;  /* 0x0000000000017941 */ /* 0x000fea0003800000 */
.L_x_57:
        /* <DEDUP_REMOVED lines=10> */
.L_x_60:
[----:B------:R-:W-:Y:S05]  /*3cb0*/  BSYNC B1 ;  /* 0x0000000000017941 */ /* 0x000fea0003800000 */
.L_x_59:
        /* <DEDUP_REMOVED lines=10> */
.L_x_62:
[----:B------:R-:W-:Y:S05]  /*3d60*/  BSYNC B1 ;  /* 0x0000000000017941 */ /* 0x000fea0003800000 */
.L_x_61:
        /* <DEDUP_REMOVED lines=10> */
.L_x_64:
[----:B------:R-:W-:Y:S05]  /*3e10*/  BSYNC B1 ;  /* 0x0000000000017941 */ /* 0x000fea0003800000 */
.L_x_63:
        /* <DEDUP_REMOVED lines=10> */
.L_x_66:
[----:B------:R-:W-:Y:S05]  /*3ec0*/  BSYNC B1 ;  /* 0x0000000000017941 */ /* 0x000fea0003800000 */
.L_x_65:
        /* <DEDUP_REMOVED lines=10> */
.L_x_68:
[----:B------:R-:W-:Y:S05]  /*3f70*/  BSYNC B1 ;  /* 0x0000000000017941 */ /* 0x000fea0003800000 */
.L_x_67:
        /* <DEDUP_REMOVED lines=10> */
.L_x_70:
[----:B------:R-:W-:Y:S05]  /*4020*/  BSYNC B1 ;  /* 0x0000000000017941 */ /* 0x000fea0003800000 */
.L_x_69:
        /* <DEDUP_REMOVED lines=10> */
.L_x_72:
[----:B------:R-:W-:Y:S05]  /*40d0*/  BSYNC B1 ;  /* 0x0000000000017941 */ /* 0x000fea0003800000 */
.L_x_71:
        /* <DEDUP_REMOVED lines=10> */
.L_x_74:
[----:B------:R-:W-:Y:S05]  /*4180*/  BSYNC B1 ;  /* 0x0000000000017941 */ /* 0x000fea0003800000 */
.L_x_73:
        /* <DEDUP_REMOVED lines=10> */
.L_x_76:
[----:B------:R-:W-:Y:S05]  /*4230*/  BSYNC B1 ;  /* 0x0000000000017941 */ /* 0x000fea0003800000 */
.L_x_75:
        /* <DEDUP_REMOVED lines=10> */
.L_x_78:
[----:B------:R-:W-:Y:S05]  /*42e0*/  BSYNC B1 ;  /* 0x0000000000017941 */ /* 0x000fea0003800000 */
.L_x_77:
        /* <DEDUP_REMOVED lines=10> */
.L_x_80:
[----:B------:R-:W-:Y:S05]  /*4390*/  BSYNC B1 ;  /* 0x0000000000017941 */ /* 0x000fea0003800000 */
.L_x_79:
        /* <DEDUP_REMOVED lines=10> */
.L_x_82:
[----:B------:R-:W-:Y:S05]  /*4440*/  BSYNC B1 ;  /* 0x0000000000017941 */ /* 0x000fea0003800000 */
.L_x_81:
        /* <DEDUP_REMOVED lines=10> */
.L_x_84:
[----:B------:R-:W-:Y:S05]  /*44f0*/  BSYNC B1 ;  /* 0x0000000000017941 */ /* 0x000fea0003800000 */
.L_x_83:
        /* <DEDUP_REMOVED lines=10> */
.L_x_86:
[----:B------:R-:W-:Y:S05]  /*45a0*/  BSYNC B1 ;  /* 0x0000000000017941 */ /* 0x000fea0003800000 */
.L_x_85:
        /* <DEDUP_REMOVED lines=10> */
.L_x_88:
[----:B------:R-:W-:Y:S05]  /*4650*/  BSYNC B1 ;  /* 0x0000000000017941 */ /* 0x000fea0003800000 */
.L_x_87:
        /* <DEDUP_REMOVED lines=10> */
.L_x_90:
[----:B------:R-:W-:Y:S05]  /*4700*/  BSYNC B1 ;  /* 0x0000000000017941 */ /* 0x000fea0003800000 */
.L_x_89:
        /* <DEDUP_REMOVED lines=10> */
.L_x_92:
[----:B------:R-:W-:Y:S05]  /*47b0*/  BSYNC B1 ;  /* 0x0000000000017941 */ /* 0x000fea0003800000 */
.L_x_91:
        /* <DEDUP_REMOVED lines=10> */
.L_x_94:
[----:B------:R-:W-:Y:S05]  /*4860*/  BSYNC B1 ;  /* 0x0000000000017941 */ /* 0x000fea0003800000 */
.L_x_93:
        /* <DEDUP_REMOVED lines=10> */
.L_x_96:
[----:B------:R-:W-:Y:S05]  /*4910*/  BSYNC B1 ;  /* 0x0000000000017941 */ /* 0x000fea0003800000 */
.L_x_95:
        /* <DEDUP_REMOVED lines=10> */
.L_x_98:
[----:B------:R-:W-:Y:S05]  /*49c0*/  BSYNC B1 ;  /* 0x0000000000017941 */ /* 0x000fea0003800000 */
.L_x_97:
        /* <DEDUP_REMOVED lines=10> */
.L_x_100:
[----:B------:R-:W-:Y:S05]  /*4a70*/  BSYNC B1 ;  /* 0x0000000000017941 */ /* 0x000fea0003800000 */
.L_x_99:
        /* <DEDUP_REMOVED lines=10> */
.L_x_102:
[----:B------:R-:W-:Y:S05]  /*4b20*/  BSYNC B1 ;  /* 0x0000000000017941 */ /* 0x000fea0003800000 */
.L_x_101:
        /* <DEDUP_REMOVED lines=10> */
.L_x_104:
[----:B------:R-:W-:Y:S05]  /*4bd0*/  BSYNC B1 ;  /* 0x0000000000017941 */ /* 0x000fea0003800000 */
.L_x_103:
        /* <DEDUP_REMOVED lines=10> */
.L_x_106:
[----:B------:R-:W-:Y:S05]  /*4c80*/  BSYNC B1 ;  /* 0x0000000000017941 */ /* 0x000fea0003800000 */
.L_x_105:
        /* <DEDUP_REMOVED lines=10> */
.L_x_108:
[----:B------:R-:W-:Y:S05]  /*4d30*/  BSYNC B1 ;  /* 0x0000000000017941 */ /* 0x000fea0003800000 */
.L_x_107:
        /* <DEDUP_REMOVED lines=10> */
.L_x_110:
[----:B------:R-:W-:Y:S05]  /*4de0*/  BSYNC B1 ;  /* 0x0000000000017941 */ /* 0x000fea0003800000 */
.L_x_109:
        /* <DEDUP_REMOVED lines=10> */
.L_x_112:
[----:B------:R-:W-:Y:S05]  /*4e90*/  BSYNC B1 ;  /* 0x0000000000017941 */ /* 0x000fea0003800000 */
.L_x_111:
        /* <DEDUP_REMOVED lines=10> */
.L_x_114:
[----:B------:R-:W-:Y:S05]  /*4f40*/  BSYNC B1 ;  /* 0x0000000000017941 */ /* 0x000fea0003800000 */
.L_x_113:
        /* <DEDUP_REMOVED lines=10> */
.L_x_116:
[----:B------:R-:W-:Y:S05]  /*4ff0*/  BSYNC B1 ;  /* 0x0000000000017941 */ /* 0x000fea0003800000 */
.L_x_115:
        /* <DEDUP_REMOVED lines=10> */
.L_x_118:
[----:B------:R-:W-:Y:S05]  /*50a0*/  BSYNC B1 ;  /* 0x0000000000017941 */ /* 0x000fea0003800000 */
.L_x_117:
        /* <DEDUP_REMOVED lines=10> */
.L_x_120:
[----:B------:R-:W-:Y:S05]  /*5150*/  BSYNC B1 ;  /* 0x0000000000017941 */ /* 0x000fea0003800000 */
.L_x_119:
        /* <DEDUP_REMOVED lines=10> */
.L_x_122:
[----:B------:R-:W-:Y:S05]  /*5200*/  BSYNC B1 ;  /* 0x0000000000017941 */ /* 0x000fea0003800000 */
.L_x_121:
        /* <DEDUP_REMOVED lines=10> */
.L_x_124:
[----:B------:R-:W-:Y:S05]  /*52b0*/  BSYNC B1 ;  /* 0x0000000000017941 */ /* 0x000fea0003800000 */
.L_x_123:
        /* <DEDUP_REMOVED lines=10> */
.L_x_126:
[----:B------:R-:W-:Y:S05]  /*5360*/  BSYNC B1 ;  /* 0x0000000000017941 */ /* 0x000fea0003800000 */
.L_x_125:
        /* <DEDUP_REMOVED lines=10> */
.L_x_128:
[----:B------:R-:W-:Y:S05]  /*5410*/  BSYNC B1 ;  /* 0x0000000000017941 */ /* 0x000fea0003800000 */
.L_x_127:
        /* <DEDUP_REMOVED lines=10> */
.L_x_130:
[----:B------:R-:W-:Y:S05]  /*54c0*/  BSYNC B1 ;  /* 0x0000000000017941 */ /* 0x000fea0003800000 */
.L_x_129:
        /* <DEDUP_REMOVED lines=10> */
.L_x_132:
[----:B------:R-:W-:Y:S05]  /*5570*/  BSYNC B1 ;  /* 0x0000000000017941 */ /* 0x000fea0003800000 */
.L_x_131:
        /* <DEDUP_REMOVED lines=10> */
.L_x_134:
[----:B------:R-:W-:Y:S05]  /*5620*/  BSYNC B1 ;  /* 0x0000000000017941 */ /* 0x000fea0003800000 */
.L_x_133:
        /* <DEDUP_REMOVED lines=10> */
.L_x_136:
[----:B------:R-:W-:Y:S05]  /*56d0*/  BSYNC B1 ;  /* 0x0000000000017941 */ /* 0x000fea0003800000 */
.L_x_135:
        /* <DEDUP_REMOVED lines=10> */
.L_x_138:
[----:B------:R-:W-:Y:S05]  /*5780*/  BSYNC B1 ;  /* 0x0000000000017941 */ /* 0x000fea0003800000 */
.L_x_137:
        /* <DEDUP_REMOVED lines=10> */
.L_x_140:
[----:B------:R-:W-:Y:S05]  /*5830*/  BSYNC B1 ;  /* 0x0000000000017941 */ /* 0x000fea0003800000 */
.L_x_139:
        /* <DEDUP_REMOVED lines=10> */
.L_x_142:
[----:B------:R-:W-:Y:S05]  /*58e0*/  BSYNC B1 ;  /* 0x0000000000017941 */ /* 0x000fea0003800000 */
.L_x_141:
        /* <DEDUP_REMOVED lines=10> */
.L_x_144:
[----:B------:R-:W-:Y:S05]  /*5990*/  BSYNC B1 ;  /* 0x0000000000017941 */ /* 0x000fea0003800000 */
.L_x_143:
        /* <DEDUP_REMOVED lines=10> */
.L_x_146:
[----:B------:R-:W-:Y:S05]  /*5a40*/  BSYNC B1 ;  /* 0x0000000000017941 */ /* 0x000fea0003800000 */
.L_x_145:
        /* <DEDUP_REMOVED lines=10> */
.L_x_148:
[----:B------:R-:W-:Y:S05]  /*5af0*/  BSYNC B1 ;  /* 0x0000000000017941 */ /* 0x000fea0003800000 */
.L_x_147:
        /* <DEDUP_REMOVED lines=10> */
.L_x_150:
[----:B------:R-:W-:Y:S05]  /*5ba0*/  BSYNC B1 ;  /* 0x0000000000017941 */ /* 0x000fea0003800000 */
.L_x_149:
        /* <DEDUP_REMOVED lines=10> */
.L_x_152:
[----:B------:R-:W-:Y:S05]  /*5c50*/  BSYNC B1 ;  /* 0x0000000000017941 */ /* 0x000fea0003800000 */
.L_x_151:
        /* <DEDUP_REMOVED lines=10> */
.L_x_154:
[----:B------:R-:W-:Y:S05]  /*5d00*/  BSYNC B1 ;  /* 0x0000000000017941 */ /* 0x000fea0003800000 */
.L_x_153:
        /* <DEDUP_REMOVED lines=10> */
.L_x_156:
[----:B------:R-:W-:Y:S05]  /*5db0*/  BSYNC B1 ;  /* 0x0000000000017941 */ /* 0x000fea0003800000 */
.L_x_155:
        /* <DEDUP_REMOVED lines=10> */
.L_x_158:
[----:B------:R-:W-:Y:S05]  /*5e60*/  BSYNC B1 ;  /* 0x0000000000017941 */ /* 0x000fea0003800000 */
.L_x_157:
        /* <DEDUP_REMOVED lines=10> */
.L_x_160:
[----:B------:R-:W-:Y:S05]  /*5f10*/  BSYNC B1 ;  /* 0x0000000000017941 */ /* 0x000fea0003800000 */
.L_x_159:
        /* <DEDUP_REMOVED lines=10> */
.L_x_162:
[----:B------:R-:W-:Y:S05]  /*5fc0*/  BSYNC B1 ;  /* 0x0000000000017941 */ /* 0x000fea0003800000 */
.L_x_161:
        /* <DEDUP_REMOVED lines=10> */
.L_x_164:
[----:B------:R-:W-:Y:S05]  /*6070*/  BSYNC B1 ;  /* 0x0000000000017941 */ /* 0x000fea0003800000 */
.L_x_163:
        /* <DEDUP_REMOVED lines=10> */
.L_x_166:
[----:B------:R-:W-:Y:S05]  /*6120*/  BSYNC B1 ;  /* 0x0000000000017941 */ /* 0x000fea0003800000 */
.L_x_165:
        /* <DEDUP_REMOVED lines=10> */
.L_x_168:
[----:B------:R-:W-:Y:S05]  /*61d0*/  BSYNC B1 ;  /* 0x0000000000017941 */ /* 0x000fea0003800000 */
.L_x_167:
        /* <DEDUP_REMOVED lines=10> */
.L_x_170:
[----:B------:R-:W-:Y:S05]  /*6280*/  BSYNC B1 ;  /* 0x0000000000017941 */ /* 0x000fea0003800000 */
.L_x_169:
        /* <DEDUP_REMOVED lines=10> */
.L_x_172:
[----:B------:R-:W-:Y:S05]  /*6330*/  BSYNC B1 ;  /* 0x0000000000017941 */ /* 0x000fea0003800000 */
.L_x_171:
        /* <DEDUP_REMOVED lines=10> */
.L_x_174:
[----:B------:R-:W-:Y:S05]  /*63e0*/  BSYNC B1 ;  /* 0x0000000000017941 */ /* 0x000fea0003800000 */
.L_x_173:
        /* <DEDUP_REMOVED lines=10> */
.L_x_176:
[----:B------:R-:W-:Y:S05]  /*6490*/  BSYNC B1 ;  /* 0x0000000000017941 */ /* 0x000fea0003800000 */
.L_x_175:
        /* <DEDUP_REMOVED lines=10> */
.L_x_178:
[----:B------:R-:W-:Y:S05]  /*6540*/  BSYNC B1 ;  /* 0x0000000000017941 */ /* 0x000fea0003800000 */
.L_x_177:
        /* <DEDUP_REMOVED lines=10> */
.L_x_180:
[----:B------:R-:W-:Y:S05]  /*65f0*/  BSYNC B1 ;  /* 0x0000000000017941 */ /* 0x000fea0003800000 */
.L_x_179:
        /* <DEDUP_REMOVED lines=10> */
.L_x_182:
[----:B------:R-:W-:Y:S05]  /*66a0*/  BSYNC B1 ;  /* 0x0000000000017941 */ /* 0x000fea0003800000 */
.L_x_181:
        /* <DEDUP_REMOVED lines=10> */
.L_x_184:
[----:B------:R-:W-:Y:S05]  /*6750*/  BSYNC B1 ;  /* 0x0000000000017941 */ /* 0x000fea0003800000 */
.L_x_183:
        /* <DEDUP_REMOVED lines=10> */
.L_x_186:
[----:B------:R-:W-:Y:S05]  /*6800*/  BSYNC B1 ;  /* 0x0000000000017941 */ /* 0x000fea0003800000 */
.L_x_185:
        /* <DEDUP_REMOVED lines=10> */
.L_x_188:
[----:B------:R-:W-:Y:S05]  /*68b0*/  BSYNC B1 ;  /* 0x0000000000017941 */ /* 0x000fea0003800000 */
.L_x_187:
        /* <DEDUP_REMOVED lines=10> */
.L_x_190:
[----:B------:R-:W-:Y:S05]  /*6960*/  BSYNC B1 ;  /* 0x0000000000017941 */ /* 0x000fea0003800000 */
.L_x_189:
        /* <DEDUP_REMOVED lines=10> */
.L_x_192:
[----:B------:R-:W-:Y:S05]  /*6a10*/  BSYNC B1 ;  /* 0x0000000000017941 */ /* 0x000fea0003800000 */
.L_x_191:
        /* <DEDUP_REMOVED lines=10> */
.L_x_194:
[----:B------:R-:W-:Y:S05]  /*6ac0*/  BSYNC B1 ;  /* 0x0000000000017941 */ /* 0x000fea0003800000 */
.L_x_193:
        /* <DEDUP_REMOVED lines=10> */
.L_x_196:
[----:B------:R-:W-:Y:S05]  /*6b70*/  BSYNC B1 ;  /* 0x0000000000017941 */ /* 0x000fea0003800000 */
.L_x_195:
        /* <DEDUP_REMOVED lines=10> */
.L_x_198:
[----:B------:R-:W-:Y:S05]  /*6c20*/  BSYNC B1 ;  /* 0x0000000000017941 */ /* 0x000fea0003800000 */
.L_x_197:
        /* <DEDUP_REMOVED lines=10> */
.L_x_200:
[----:B------:R-:W-:Y:S05]  /*6cd0*/  BSYNC B1 ;  /* 0x0000000000017941 */ /* 0x000fea0003800000 */
.L_x_199:
        /* <DEDUP_REMOVED lines=10> */
.L_x_202:
[----:B------:R-:W-:Y:S05]  /*6d80*/  BSYNC B1 ;  /* 0x0000000000017941 */ /* 0x000fea0003800000 */
.L_x_201:
        /* <DEDUP_REMOVED lines=10> */
.L_x_204:
[----:B------:R-:W-:Y:S05]  /*6e30*/  BSYNC B1 ;  /* 0x0000000000017941 */ /* 0x000fea0003800000 */
.L_x_203:
        /* <DEDUP_REMOVED lines=10> */
.L_x_206:
[----:B------:R-:W-:Y:S05]  /*6ee0*/  BSYNC B1 ;  /* 0x0000000000017941 */ /* 0x000fea0003800000 */
.L_x_205:
        /* <DEDUP_REMOVED lines=10> */
.L_x_208:
[----:B------:R-:W-:Y:S05]  /*6f90*/  BSYNC B1 ;  /* 0x0000000000017941 */ /* 0x000fea0003800000 */
.L_x_207:
        /* <DEDUP_REMOVED lines=10> */
.L_x_210:
[----:B------:R-:W-:Y:S05]  /*7040*/  BSYNC B1 ;  /* 0x0000000000017941 */ /* 0x000fea0003800000 */
.L_x_209:
        /* <DEDUP_REMOVED lines=10> */
.L_x_212:
[----:B------:R-:W-:Y:S05]  /*70f0*/  BSYNC B1 ;  /* 0x0000000000017941 */ /* 0x000fea0003800000 */
.L_x_211:
        /* <DEDUP_REMOVED lines=10> */
.L_x_214:
[----:B------:R-:W-:Y:S05]  /*71a0*/  BSYNC B1 ;  /* 0x0000000000017941 */ /* 0x000fea0003800000 */
.L_x_213:
        /* <DEDUP_REMOVED lines=10> */
.L_x_216:
[----:B------:R-:W-:Y:S05]  /*7250*/  BSYNC B1 ;  /* 0x0000000000017941 */ /* 0x000fea0003800000 */
.L_x_215:
        /* <DEDUP_REMOVED lines=10> */
.L_x_218:
[----:B------:R-:W-:Y:S05]  /*7300*/  BSYNC B1 ;  /* 0x0000000000017941 */ /* 0x000fea0003800000 */
.L_x_217:
        /* <DEDUP_REMOVED lines=10> */
.L_x_220:
[----:B------:R-:W-:Y:S05]  /*73b0*/  BSYNC B1 ;  /* 0x0000000000017941 */ /* 0x000fea0003800000 */
.L_x_219:
        /* <DEDUP_REMOVED lines=10> */
.L_x_222:
[----:B------:R-:W-:Y:S05]  /*7460*/  BSYNC B1 ;  /* 0x0000000000017941 */ /* 0x000fea0003800000 */
.L_x_221:
        /* <DEDUP_REMOVED lines=10> */
.L_x_224:
[----:B------:R-:W-:Y:S05]  /*7510*/  BSYNC B1 ;  /* 0x0000000000017941 */ /* 0x000fea0003800000 */
.L_x_223:
        /* <DEDUP_REMOVED lines=10> */
.L_x_226:
[----:B------:R-:W-:Y:S05]  /*75c0*/  BSYNC B1 ;  /* 0x0000000000017941 */ /* 0x000fea0003800000 */
.L_x_225:
        /* <DEDUP_REMOVED lines=10> */
.L_x_228:
[----:B------:R-:W-:Y:S05]  /*7670*/  BSYNC B1 ;  /* 0x0000000000017941 */ /* 0x000fea0003800000 */
.L_x_227:
        /* <DEDUP_REMOVED lines=10> */
.L_x_230:
[----:B------:R-:W-:Y:S05]  /*7720*/  BSYNC B1 ;  /* 0x0000000000017941 */ /* 0x000fea0003800000 */
.L_x_229:
        /* <DEDUP_REMOVED lines=10> */
.L_x_232:
[----:B------:R-:W-:Y:S05]  /*77d0*/  BSYNC B1 ;  /* 0x0000000000017941 */ /* 0x000fea0003800000 */
.L_x_231:
        /* <DEDUP_REMOVED lines=10> */
.L_x_234:
[----:B------:R-:W-:Y:S05]  /*7880*/  BSYNC B1 ;  /* 0x0000000000017941 */ /* 0x000fea0003800000 */
.L_x_233:
        /* <DEDUP_REMOVED lines=10> */
.L_x_236:
[----:B------:R-:W-:Y:S05]  /*7930*/  BSYNC B1 ;  /* 0x0000000000017941 */ /* 0x000fea0003800000 */
.L_x_235:
        /* <DEDUP_REMOVED lines=10> */
.L_x_238:
[----:B------:R-:W-:Y:S05]  /*79e0*/  BSYNC B1 ;  /* 0x0000000000017941 */ /* 0x000fea0003800000 */
.L_x_237:
        /* <DEDUP_REMOVED lines=10> */
.L_x_240:
[----:B------:R-:W-:Y:S05]  /*7a90*/  BSYNC B1 ;  /* 0x0000000000017941 */ /* 0x000fea0003800000 */
.L_x_239:
        /* <DEDUP_REMOVED lines=10> */
.L_x_242:
[----:B------:R-:W-:Y:S05]  /*7b40*/  BSYNC B1 ;  /* 0x0000000000017941 */ /* 0x000fea0003800000 */
.L_x_241:
        /* <DEDUP_REMOVED lines=10> */
.L_x_244:
[----:B------:R-:W-:Y:S05]  /*7bf0*/  BSYNC B1 ;  /* 0x0000000000017941 */ /* 0x000fea0003800000 */
.L_x_243:
        /* <DEDUP_REMOVED lines=10> */
.L_x_246:
[----:B------:R-:W-:Y:S05]  /*7ca0*/  BSYNC B1 ;  /* 0x0000000000017941 */ /* 0x000fea0003800000 */
.L_x_245:
        /* <DEDUP_REMOVED lines=10> */
.L_x_248:
[----:B------:R-:W-:Y:S05]  /*7d50*/  BSYNC B1 ;  /* 0x0000000000017941 */ /* 0x000fea0003800000 */
.L_x_247:
        /* <DEDUP_REMOVED lines=10> */
.L_x_250:
[----:B------:R-:W-:Y:S05]  /*7e00*/  BSYNC B1 ;  /* 0x0000000000017941 */ /* 0x000fea0003800000 */
.L_x_249:
        /* <DEDUP_REMOVED lines=10> */
.L_x_252:
[----:B------:R-:W-:Y:S05]  /*7eb0*/  BSYNC B1 ;  /* 0x0000000000017941 */ /* 0x000fea0003800000 */
.L_x_251:
        /* <DEDUP_REMOVED lines=10> */
.L_x_254:
[----:B------:R-:W-:Y:S05]  /*7f60*/  BSYNC B1 ;  /* 0x0000000000017941 */ /* 0x000fea0003800000 */
.L_x_253:
        /* <DEDUP_REMOVED lines=10> */
.L_x_256:
[----:B------:R-:W-:Y:S05]  /*8010*/  BSYNC B1 ;  /* 0x0000000000017941 */ /* 0x000fea0003800000 */
.L_x_255:
        /* <DEDUP_REMOVED lines=10> */
.L_x_258:
[----:B------:R-:W-:Y:S05]  /*80c0*/  BSYNC B1 ;  /* 0x0000000000017941 */ /* 0x000fea0003800000 */
.L_x_257:
        /* <DEDUP_REMOVED lines=10> */
.L_x_260:
[----:B------:R-:W-:Y:S05]  /*8170*/  BSYNC B1 ;  /* 0x0000000000017941 */ /* 0x000fea0003800000 */
.L_x_259:
        /* <DEDUP_REMOVED lines=10> */
.L_x_262:
[----:B------:R-:W-:Y:S05]  /*8220*/  BSYNC B1 ;  /* 0x0000000000017941 */ /* 0x000fea0003800000 */
.L_x_261:
        /* <DEDUP_REMOVED lines=10> */
.L_x_264:
[----:B------:R-:W-:Y:S05]  /*82d0*/  BSYNC B1 ;  /* 0x0000000000017941 */ /* 0x000fea0003800000 */
.L_x_263:
        /* <DEDUP_REMOVED lines=10> */
.L_x_266:
[----:B------:R-:W-:Y:S05]  /*8380*/  BSYNC B1 ;  /* 0x0000000000017941 */ /* 0x000fea0003800000 */
.L_x_265:
        /* <DEDUP_REMOVED lines=10> */
.L_x_268:
[----:B------:R-:W-:Y:S05]  /*8430*/  BSYNC B1 ;  /* 0x0000000000017941 */ /* 0x000fea0003800000 */
.L_x_267:
        /* <DEDUP_REMOVED lines=10> */
.L_x_270:
[----:B------:R-:W-:Y:S05]  /*84e0*/  BSYNC B1 ;  /* 0x0000000000017941 */ /* 0x000fea0003800000 */
.L_x_269:
        /* <DEDUP_REMOVED lines=10> */
.L_x_272:
[----:B------:R-:W-:Y:S05]  /*8590*/  BSYNC B1 ;  /* 0x0000000000017941 */ /* 0x000fea0003800000 */
.L_x_271:
        /* <DEDUP_REMOVED lines=10> */
.L_x_274:
[----:B------:R-:W-:Y:S05]  /*8640*/  BSYNC B1 ;  /* 0x0000000000017941 */ /* 0x000fea0003800000 */
.L_x_273:
        /* <DEDUP_REMOVED lines=10> */
.L_x_276:
[----:B------:R-:W-:Y:S05]  /*86f0*/  BSYNC B1 ;  /* 0x0000000000017941 */ /* 0x000fea0003800000 */
.L_x_275:
        /* <DEDUP_REMOVED lines=10> */
.L_x_278:
[----:B------:R-:W-:Y:S05]  /*87a0*/  BSYNC B1 ;  /* 0x0000000000017941 */ /* 0x000fea0003800000 */
.L_x_277:
        /* <DEDUP_REMOVED lines=10> */
.L_x_280:
[----:B------:R-:W-:Y:S05]  /*8850*/  BSYNC B1 ;  /* 0x0000000000017941 */ /* 0x000fea0003800000 */
.L_x_279:
        /* <DEDUP_REMOVED lines=10> */
.L_x_282:
[----:B------:R-:W-:Y:S05]  /*8900*/  BSYNC B1 ;  /* 0x0000000000017941 */ /* 0x000fea0003800000 */
.L_x_281:
        /* <DEDUP_REMOVED lines=10> */
.L_x_284:
[----:B------:R-:W-:Y:S05]  /*89b0*/  BSYNC B1 ;  /* 0x0000000000017941 */ /* 0x000fea0003800000 */
.L_x_283:
[----:B0-234-:R-:W2:Y:S01]  /*89c0*/  LDL.LU R10, [R1+0x1f4] ;  /* 0x0001f400010a7983 */ /* 0x01dea20000300800 */
[----:B-----5:R-:W-:Y:S01]  /*89d0*/  HADD2.F32 R11, -RZ, R23.H0_H0 ;  /* 0x20000017ff0b7230 */ /* 0x020fe20000004100 */
        /* <DEDUP_REMOVED lines=8> */
.L_x_286:
[----:B------:R-:W-:Y:S05]  /*8a60*/  BSYNC B1 ;  /* 0x0000000000017941 */ /* 0x000fea0003800000 */
.L_x_285:
[----:B------:R-:W3:Y:S01]  /*8a70*/  LDL.LU R10, [R1+0x1f8] ;  /* 0x0001f800010a7983 */ /* 0x000ee20000300800 */
[----:B0----5:R-:W-:Y:S01]  /*8a80*/  HADD2.F32 R11, -RZ, R23.H0_H0 ;  /* 0x20000017ff0b7230 */ /* 0x021fe20000004100 */
[----:B------:R-:W-:Y:S01]  /*8a90*/  ISETP.GT.AND P1, PT, R0, 0xf9, P0 ;  /* 0x000000f90000780c */ /* 0x000fe20000724270 */
[----:B------:R-:W-:Y:S01]  /*8aa0*/  BSSY B1, `(.L_x_287) ;  /* 0x000000a000017945 */ /* 0x000fe20003800000 */
[----:B------:R-:W-:Y:S02]  /*8ab0*/  IADD3 R169, P0, R3, 0x80, RZ ;  /* 0x0000008003a97810 */ /* 0x000fe40007f1e0ff */
[----:B------:R-:W-:-:S04]  /*8ac0*/  FMUL R11, R11, R16 ;  /* 0x000000100b0b7220 */ /* 0x000fc80000400000 */
[----:B---3--:R-:W-:-:S05]  /*8ad0*/  FFMA R11, R10, R2, R11 ;  /* 0x000000020a0b7223 */ /* 0x008fca000000000b */
[----:B------:R-:W-:-:S04]  /*8ae0*/  F2FP.F16.F32.PACK_AB R11, RZ, R11 ;  /* 0x0000000bff0b723e */ /* 0x000fc800000000ff */
[----:B------:R-:W-:Y:S01]  /*8af0*/  PRMT R3, R11, 0x7610, R3 ;  /* 0x000076100b037816 */ /* 0x000fe20000000003 */
[----:B------:R-:W-:-:S04]  /*8b00*/  IMAD.X R11, RZ, RZ, UR7, P0 ;  /* 0x00000007ff0b7e24 */ /* 0x000fc800080e06ff */
[----:B------:R0:W-:Y:S01]  /*8b10*/  @P2 STG.E.U16 desc[UR36][R6.64+0x1f0], R3 ;  /* 0x0001f00306002986 */ /* 0x0001e2000c101524 */
[----:B------:R-:W-:Y:S05]  /*8b20*/  @!P1 BRA `(.L_x_288) ;  /* 0x0000000000049947 */ /* 0x000fea0003800000 */
[----:B------:R3:W5:Y:S02]  /*8b30*/  LDG.E.LTC128B.U16 R23, desc[UR36][R8.64+0x1f2] ;  /* 0x0001f22408177981 */ /* 0x000764000c1e1520 */
.L_x_288:
[----:B------:R-:W-:Y:S05]  /*8b40*/  BSYNC B1 ;  /* 0x0000000000017941 */ /* 0x000fea0003800000 */
.L_x_287:
[----:B------:R-:W4:Y:S01]  /*8b50*/  LDL.LU R10, [R1+0x1fc] ;  /* 0x0001fc00010a7983 */ /* 0x000f220000300800 */
[----:B0----5:R-:W-:Y:S01]  /*8b60*/  HADD2.F32 R3, -RZ, R23.H0_H0 ;  /* 0x20000017ff037230 */ /* 0x021fe20000004100 */
[----:B------:R-:W-:Y:S01]  /*8b70*/  ISETP.GT.AND P0, PT, R153, 0x80, PT ;  /* 0x000000809900780c */ /* 0x000fe20003f04270 */
[----:B--23--:R-:W-:-:S03]  /*8b80*/  IMAD R8, R11, R14, RZ ;  /* 0x0000000e0b087224 */ /* 0x00cfc600078e02ff */
[----:B------:R-:W-:Y:S01]  /*8b90*/  FMUL R3, R3, R16 ;  /* 0x0000001003037220 */ /* 0x000fe20000400000 */
[C---:B------:R-:W-:Y:S01]  /*8ba0*/  IMAD R167, R169.reuse, R15, R8 ;  /* 0x0000000fa9a77224 */ /* 0x040fe200078e0208 */
[----:B------:R-:W-:Y:S01]  /*8bb0*/  ISETP.GT.AND P4, PT, R0, RZ, P0 ;  /* 0x000000ff0000720c */ /* 0x000fe20000784270 */
[----:B------:R-:W-:-:S04]  /*8bc0*/  IMAD.WIDE.U32 R8, R169, R14, R20 ;  /* 0x0000000ea9087225 */ /* 0x000fc800078e0014 */
[----:B------:R-:W-:Y:S02]  /*8bd0*/  IMAD.IADD R9, R9, 0x1, R167 ;  /* 0x0000000109097824 */ /* 0x000fe400078e02a7 */
[----:B----4-:R-:W-:Y:S01]  /*8be0*/  FFMA R3, R10, R2, R3 ;  /* 0x000000020a037223 */ /* 0x010fe20000000003 */
[----:B------:R-:W-:-:S04]  /*8bf0*/  LEA R10, P2, R8, R12, 0x1 ;  /* 0x0000000c080a7211 */ /* 0x000fc800078408ff */
[----:B------:R-:W-:Y:S02]  /*8c00*/  F2FP.F16.F32.PACK_AB R3, RZ, R3 ;  /* 0x00000003ff03723e */ /* 0x000fe400000000ff */
[--C-:B------:R-:W-:Y:S02]  /*8c10*/  LEA.HI.X R11, R8, R13, R9.reuse, 0x1, P2 ;  /* 0x0000000d080b7211 */ /* 0x100fe400010f0c09 */
[----:B------:R-:W-:-:S05]  /*8c20*/  PRMT R9, R3, 0x7610, R9 ;  /* 0x0000761003097816 */ /* 0x000fca0000000009 */
[----:B------:R0:W-:Y:S04]  /*8c30*/  @P1 STG.E.U16 desc[UR36][R6.64+0x1f2], R9 ;  /* 0x0001f20906001986 */ /* 0x0001e8000c101524 */
[----:B------:R-:W2:Y:S01]  /*8c40*/  @P4 LDG.E.LTC128B.U16 R23, desc[UR36][R10.64] ;  /* 0x000000240a174981 */ /* 0x000ea2000c1e1520 */
[----:B-1----:R-:W-:Y:S01]  /*8c50*/  IMAD.U32 R161, RZ, RZ, UR8 ;  /* 0x00000008ffa17e24 */ /* 0x002fe2000f8e00ff */
[----:B------:R-:W-:Y:S01]  /*8c60*/  ISETP.GT.AND P2, PT, R0, 0x1, P0 ;  /* 0x000000010000780c */ /* 0x000fe20000744270 */
[----:B------:R-:W-:Y:S01]  /*8c70*/  IMAD.U32 R165, RZ, RZ, UR8 ;  /* 0x00000008ffa57e24 */ /* 0x000fe2000f8e00ff */
[----:B------:R-:W-:Y:S01]  /*8c80*/  BSSY B1, `(.L_x_289) ;  /* 0x0000013000017945 */ /* 0x000fe20003800000 */
[----:B------:R-:W-:Y:S02]  /*8c90*/  IMAD.U32 R164, RZ, RZ, UR9 ;  /* 0x00000009ffa47e24 */ /* 0x000fe4000f8e00ff */
[----:B------:R-:W-:-:S02]  /*8ca0*/  IMAD.SHL.U32 R161, R161, 0x100, RZ ;  /* 0x00000100a1a17824 */ /* 0x000fc400078e00ff */
[----:B0-----:R-:W-:Y:S01]  /*8cb0*/  IMAD.WIDE.U32 R8, R169, R14, R18 ;  /* 0x0000000ea9087225 */ /* 0x001fe200078e0012 */
[----:B------:R-:W-:-:S03]  /*8cc0*/  SHF.L.U64.HI R165, R165, 0x8, R164 ;  /* 0x00000008a5a57819 */ /* 0x000fc600000102a4 */
[----:B------:R-:W-:Y:S02]  /*8cd0*/  IMAD.IADD R9, R167, 0x1, R9 ;  /* 0x00000001a7097824 */ /* 0x000fe400078e0209 */
[----:B------:R-:W-:Y:S01]  /*8ce0*/  IMAD.WIDE.U32 R162, R22, UR43, R8 ;  /* 0x0000002b16a27c25 */ /* 0x000fe2000f8e0008 */
[----:B------:R-:W-:-:S03]  /*8cf0*/  IADD3 R8, P1, R161, R4, RZ ;  /* 0x00000004a1087210 */ /* 0x000fc60007f3e0ff */
[----:B------:R-:W-:Y:S01]  /*8d00*/  IMAD.IADD R7, R159, 0x1, R163 ;  /* 0x000000019f077824 */ /* 0x000fe200078e02a3 */
[----:B------:R-:W-:Y:S01]  /*8d10*/  LEA R6, P3, R162, R12, 0x1 ;  /* 0x0000000ca2067211 */ /* 0x000fe200078608ff */
[----:B------:R-:W-:-:S03]  /*8d20*/  IMAD.X R9, R165, 0x1, R5, P1 ;  /* 0x00000001a5097824 */ /* 0x000fc600008e0605 */
[----:B------:R-:W-:Y:S01]  /*8d30*/  LEA.HI.X R7, R162, R13, R7, 0x1, P3 ;  /* 0x0000000da2077211 */ /* 0x000fe200018f0c07 */
[----:B--2---:R-:W-:-:S05]  /*8d40*/  HADD2.F32 R3, -RZ, R23.H0_H0 ;  /* 0x20000017ff037230 */ /* 0x004fca0000004100 */
[----:B------:R-:W-:-:S04]  /*8d50*/  FMUL R3, R3, R16 ;  /* 0x0000001003037220 */ /* 0x000fc80000400000 */
[----:B------:R-:W-:-:S05]  /*8d60*/  FFMA R3, R24, R2, R3 ;  /* 0x0000000218037223 */ /* 0x000fca0000000003 */
[----:B------:R-:W-:-:S05]  /*8d70*/  F2FP.F16.F32.PACK_AB R3, RZ, R3 ;  /* 0x00000003ff03723e */ /* 0x000fca00000000ff */
[----:B------:R0:W-:Y:S01]  /*8d80*/  @P4 STG.E.U16 desc[UR36][R8.64], R3 ;  /* 0x0000000308004986 */ /* 0x0001e2000c101524 */
[----:B------:R-:W-:Y:S05]  /*8d90*/  @!P2 BRA `(.L_x_290) ;  /* 0x000000000004a947 */ /* 0x000fea0003800000 */
[----:B------:R1:W5:Y:S02]  /*8da0*/  LDG.E.LTC128B.U16 R23, desc[UR36][R6.64+0x2] ;  /* 0x0000022406177981 */ /* 0x000364000c1e1520 */
.L_x_290:
[----:B------:R-:W-:Y:S05]  /*8db0*/  BSYNC B1 ;  /* 0x0000000000017941 */ /* 0x000fea0003800000 */
.L_x_289:
[----:B0----5:R-:W-:Y:S01]  /*8dc0*/  HADD2.F32 R3, -RZ, R23.H0_H0 ;  /* 0x20000017ff037230 */ /* 0x021fe20000004100 */
[----:B------:R-:W-:Y:S01]  /*8dd0*/  ISETP.GT.AND P1, PT, R153, 0x88, PT ;  /* 0x000000889900780c */ /* 0x000fe20003f24270 */
[----:B------:R-:W-:Y:S01]  /*8de0*/  IMAD.WIDE.U32 R14, R169, R14, R156 ;  /* 0x0000000ea90e7225 */ /* 0x000fe200078e009c */
[----:B------:R-:W-:Y:S03]  /*8df0*/  BSSY B1, `(.L_x_291) ;  /* 0x0000010000017945 */ /* 0x000fe60003800000 */
[----:B------:R-:W-:Y:S01]  /*8e00*/  FMUL R10, R3, R16 ;  /* 0x00000010030a7220 */ /* 0x000fe20000400000 */
[----:B------:R-:W-:Y:S01]  /*8e10*/  IMAD.IADD R167, R167, 0x1, R15 ;  /* 0x00000001a7a77824 */ /* 0x000fe200078e020f */
[----:B------:R-:W-:Y:S02]  /*8e20*/  IADD3 R154, P4, R154, R14, RZ ;  /* 0x0000000e9a9a7210 */ /* 0x000fe40007f9e0ff */
[----:B------:R-:W-:Y:S01]  /*8e30*/  FFMA R10, R25, R2, R10 ;  /* 0x00000002190a7223 */ /* 0x000fe2000000000a */
[----:B------:R-:W-:-:S02]  /*8e40*/  ISETP.GT.AND P3, PT, R0, RZ, P1 ;  /* 0x000000ff0000720c */ /* 0x000fc40000f64270 */
[--C-:B------:R-:W-:Y:S01]  /*8e50*/  IMAD.X R20, R167, 0x1, R21.reuse, P4 ;  /* 0x00000001a7147824 */ /* 0x100fe200020e0615 */
[----:B------:R-:W-:Y:S02]  /*8e60*/  IADD3 R14, P5, R18, R14, RZ ;  /* 0x0000000e120e7210 */ /* 0x000fe40007fbe0ff */
[----:B------:R-:W-:Y:S02]  /*8e70*/  F2FP.F16.F32.PACK_AB R3, RZ, R10 ;  /* 0x0000000aff03723e */ /* 0x000fe400000000ff */
[C---:B------:R-:W-:Y:S02]  /*8e80*/  LEA R10, P4, R154.reuse, R12, 0x1 ;  /* 0x0000000c9a0a7211 */ /* 0x040fe400078808ff */
[----:B------:R-:W-:Y:S02]  /*8e90*/  PRMT R21, R3, 0x7610, R21 ;  /* 0x0000761003157816 */ /* 0x000fe40000000015 */
[----:B------:R-:W-:Y:S02]  /*8ea0*/  LEA.HI.X R11, R154, R13, R20, 0x1, P4 ;  /* 0x0000000d9a0b7211 */ /* 0x000fe400020f0c14 */
[----:B------:R-:W-:Y:S01]  /*8eb0*/  PRMT R3, R23, 0x7610, R3 ;  /* 0x0000761017037816 */ /* 0x000fe20000000003 */
[----:B------:R0:W-:Y:S01]  /*8ec0*/  @P2 STG.E.U16 desc[UR36][R8.64+0x2], R21 ;  /* 0x0000021508002986 */ /* 0x0001e2000c101524 */
[----:B------:R-:W-:Y:S05]  /*8ed0*/  @!P3 BRA `(.L_x_292) ;  /* 0x000000000004b947 */ /* 0x000fea0003800000 */
[----:B------:R2:W5:Y:S02]  /*8ee0*/  LDG.E.LTC128B.U16 R3, desc[UR36][R10.64] ;  /* 0x000000240a037981 */ /* 0x000564000c1e1520 */
.L_x_292:
[----:B------:R-:W-:Y:S05]  /*8ef0*/  BSYNC B1 ;  /* 0x0000000000017941 */ /* 0x000fea0003800000 */
.L_x_291:
[----:B--2--5:R-:W-:Y:S01]  /*8f00*/  HADD2.F32 R11, -RZ, R3.H0_H0 ;  /* 0x20000003ff0b7230 */ /* 0x024fe20000004100 */
[----:B------:R-:W-:Y:S01]  /*8f10*/  IADD3 R10, P2, R8, R160, RZ ;  /* 0x000000a0080a7210 */ /* 0x000fe20007f5e0ff */
[----:B------:R-:W-:Y:S01]  /*8f20*/  IMAD.X R15, R19, 0x1, R167, P5 ;  /* 0x00000001130f7824 */ /* 0x000fe200028e06a7 */
[----:B------:R-:W-:Y:S01]  /*8f30*/  ISETP.GT.AND P5, PT, R0, 0x1, P1 ;  /* 0x000000010000780c */ /* 0x000fe20000fa4270 */
[----:B------:R-:W-:Y:S01]  /*8f40*/  BSSY B1, `(.L_x_293) ;  /* 0x000000c000017945 */ /* 0x000fe20003800000 */
[----:B------:R-:W-:Y:S01]  /*8f50*/  FMUL R11, R11, R16 ;  /* 0x000000100b0b7220 */ /* 0x000fe20000400000 */
[----:B------:R-:W-:-:S04]  /*8f60*/  IMAD.WIDE.U32 R22, R22, UR43, R14 ;  /* 0x0000002b16167c25 */ /* 0x000fc8000f8e000e */
[----:B------:R-:W-:Y:S01]  /*8f70*/  FFMA R11, R26, R2, R11 ;  /* 0x000000021a0b7223 */ /* 0x000fe2000000000b */
[----:B------:R-:W-:Y:S01]  /*8f80*/  IMAD.IADD R159, R159, 0x1, R23 ;  /* 0x000000019f9f7824 */ /* 0x000fe200078e0217 */
[----:B------:R-:W-:-:S03]  /*8f90*/  LEA R12, P4, R22, R12, 0x1 ;  /* 0x0000000c160c7211 */ /* 0x000fc600078808ff */
[----:B------:R-:W-:Y:S01]  /*8fa0*/  F2FP.F16.F32.PACK_AB R14, RZ, R11 ;  /* 0x0000000bff0e723e */ /* 0x000fe200000000ff */
[----:B------:R-:W-:Y:S01]  /*8fb0*/  IMAD.X R11, R9, 0x1, R158, P2 ;  /* 0x00000001090b7824 */ /* 0x000fe200010e069e */
[----:B------:R-:W-:-:S04]  /*8fc0*/  LEA.HI.X R13, R22, R13, R159, 0x1, P4 ;  /* 0x0000000d160d7211 */ /* 0x000fc800020f0c9f */
[----:B------:R2:W-:Y:S01]  /*8fd0*/  @P3 STG.E.U16 desc[UR36][R10.64], R14 ;  /* 0x0000000e0a003986 */ /* 0x0005e2000c101524 */
[----:B------:R-:W-:Y:S05]  /*8fe0*/  @!P5 BRA `(.L_x_294) ;  /* 0x000000000004d947 */ /* 0x000fea0003800000 */
[----:B------:R3:W5:Y:S02]  /*8ff0*/  LDG.E.LTC128B.U16 R3, desc[UR36][R12.64+0x2] ;  /* 0x000002240c037981 */ /* 0x000764000c1e1520 */
.L_x_294:
[----:B------:R-:W-:Y:S05]  /*9000*/  BSYNC B1 ;  /* 0x0000000000017941 */ /* 0x000fea0003800000 */
.L_x_293:
[----:B-----5:R-:W-:Y:S01]  /*9010*/  HADD2.F32 R15, -RZ, R3.H0_H0 ;  /* 0x20000003ff0f7230 */ /* 0x020fe20000004100 */
[----:B------:R-:W-:Y:S01]  /*9020*/  ISETP.GT.AND P2, PT, R0, 0x8, P0 ;  /* 0x000000080000780c */ /* 0x000fe20000744270 */
[----:B------:R-:W-:Y:S03]  /*9030*/  BSSY B1, `(.L_x_295) ;  /* 0x0000007000017945 */ /* 0x000fe60003800000 */
[----:B--2---:R-:W-:-:S04]  /*9040*/  FMUL R14, R15, R16 ;  /* 0x000000100f0e7220 */ /* 0x004fc80000400000 */
[----:B------:R-:W-:-:S05]  /*9050*/  FFMA R14, R27, R2, R14 ;  /* 0x000000021b0e7223 */ /* 0x000fca000000000e */
[----:B------:R-:W-:-:S05]  /*9060*/  F2FP.F16.F32.PACK_AB R14, RZ, R14 ;  /* 0x0000000eff0e723e */ /* 0x000fca00000000ff */
[----:B------:R2:W-:Y:S01]  /*9070*/  @P5 STG.E.U16 desc[UR36][R10.64+0x2], R14 ;  /* 0x0000020e0a005986 */ /* 0x0005e2000c101524 */
[----:B------:R-:W-:Y:S05]  /*9080*/  @!P2 BRA `(.L_x_296) ;  /* 0x000000000004a947 */ /* 0x000fea0003800000 */
[----:B------:R4:W5:Y:S02]  /*9090*/  LDG.E.LTC128B.U16 R3, desc[UR36][R6.64+0x10] ;  /* 0x0000102406037981 */ /* 0x000964000c1e1520 */
.L_x_296:
[----:B------:R-:W-:Y:S05]  /*90a0*/  BSYNC B1 ;  /* 0x0000000000017941 */ /* 0x000fea0003800000 */
.L_x_295:
[----:B--2--5:R-:W-:Y:S01]  /*90b0*/  HADD2.F32 R11, -RZ, R3.H0_H0 ;  /* 0x20000003ff0b7230 */ /* 0x024fe20000004100 */
[----:B------:R-:W-:Y:S01]  /*90c0*/  ISETP.GT.AND P3, PT, R0, 0x9, P0 ;  /* 0x000000090000780c */ /* 0x000fe20000764270 */
[----:B------:R-:W-:Y:S03]  /*90d0*/  BSSY B1, `(.L_x_297) ;  /* 0x0000007000017945 */ /* 0x000fe60003800000 */
[----:B------:R-:W-:-:S04]  /*90e0*/  FMUL R11, R11, R16 ;  /* 0x000000100b0b7220 */ /* 0x000fc80000400000 */
[----:B------:R-:W-:-:S05]  /*90f0*/  FFMA R11, R28, R2, R11 ;  /* 0x000000021c0b7223 */ /* 0x000fca000000000b */
[----:B------:R-:W-:-:S05]  /*9100*/  F2FP.F16.F32.PACK_AB R11, RZ, R11 ;  /* 0x0000000bff0b723e */ /* 0x000fca00000000ff */
[----:B------:R2:W-:Y:S01]  /*9110*/  @P2 STG.E.U16 desc[UR36][R8.64+0x10], R11 ;  /* 0x0000100b08002986 */ /* 0x0005e2000c101524 */
[----:B------:R-:W-:Y:S05]  /*9120*/  @!P3 BRA `(.L_x_298) ;  /* 0x000000000004b947 */ /* 0x000fea0003800000 */
[----:B------:R0:W5:Y:S02]  /*9130*/  LDG.E.LTC128B.U16 R3, desc[UR36][R6.64+0x12] ;  /* 0x0000122406037981 */ /* 0x000164000c1e1520 */
.L_x_298:
[----:B------:R-:W-:Y:S05]  /*9140*/  BSYNC B1 ;  /* 0x0000000000017941 */ /* 0x000fea0003800000 */
.L_x_297:
        /* <DEDUP_REMOVED lines=9> */
.L_x_300:
[----:B------:R-:W-:Y:S05]  /*91e0*/  BSYNC B1 ;  /* 0x0000000000017941 */ /* 0x000fea0003800000 */
.L_x_299:
[----:B-----5:R-:W-:Y:S01]  /*91f0*/  HADD2.F32 R11, -RZ, R3.H0_H0 ;  /* 0x20000003ff0b7230 */ /* 0x020fe20000004100 */
[----:B--2---:R-:W-:Y:S01]  /*9200*/  IADD3 R10, P3, R160, R8, RZ ;  /* 0x00000008a00a7210 */ /* 0x004fe20007f7e0ff */
[----:B------:R-:W-:Y:S01]  /*9210*/  BSSY B1, `(.L_x_301) ;  /* 0x0000009000017945 */ /* 0x000fe20003800000 */
[----:B------:R-:W-:Y:S02]  /*9220*/  ISETP.GT.AND P2, PT, R0, 0x9, P1 ;  /* 0x000000090000780c */ /* 0x000fe40000f44270 */
[----:B------:R-:W-:-:S04]  /*9230*/  FMUL R11, R11, R16 ;  /* 0x000000100b0b7220 */ /* 0x000fc80000400000 */
[----:B------:R-:W-:-:S05]  /*9240*/  FFMA R11, R30, R2, R11 ;  /* 0x000000021e0b7223 */ /* 0x000fca000000000b */
[----:B------:R-:W-:Y:S01]  /*9250*/  F2FP.F16.F32.PACK_AB R14, RZ, R11 ;  /* 0x0000000bff0e723e */ /* 0x000fe200000000ff */
[----:B------:R-:W-:-:S05]  /*9260*/  IMAD.X R11, R158, 0x1, R9, P3 ;  /* 0x000000019e0b7824 */ /* 0x000fca00018e0609 */
[----:B------:R2:W-:Y:S01]  /*9270*/  @P4 STG.E.U16 desc[UR36][R10.64+0x10], R14 ;  /* 0x0000100e0a004986 */ /* 0x0005e2000c101524 */
[----:B------:R-:W-:Y:S05]  /*9280*/  @!P2 BRA `(.L_x_302) ;  /* 0x000000000004a947 */ /* 0x000fea0003800000 */
[----:B------:R0:W5:Y:S02]  /*9290*/  LDG.E.LTC128B.U16 R3, desc[UR36][R12.64+0x12] ;  /* 0x000012240c037981 */ /* 0x000164000c1e1520 */
.L_x_302:
[----:B------:R-:W-:Y:S05]  /*92a0*/  BSYNC B1 ;  /* 0x0000000000017941 */ /* 0x000fea0003800000 */
.L_x_301:
[----:B--2--5:R-:W-:Y:S01]  /*92b0*/  HADD2.F32 R11, -RZ, R3.H0_H0 ;  /* 0x20000003ff0b7230 */ /* 0x024fe20000004100 */
[----:B------:R-:W-:Y:S01]  /*92c0*/  IADD3 R160, P3, P4, R160, R4, R161 ;  /* 0x00000004a0a07210 */ /* 0x000fe20007c7e0a1 */
[----:B------:R-:W-:Y:S01]  /*92d0*/  BSSY B1, `(.L_x_303) ;  /* 0x0000009000017945 */ /* 0x000fe20003800000 */
[----:B------:R-:W-:Y:S02]  /*92e0*/  ISETP.GT.AND P5, PT, R0, 0x10, P0 ;  /* 0x000000100000780c */ /* 0x000fe400007a4270 */
[----:B------:R-:W-:Y:S01]  /*92f0*/  FMUL R10, R11, R16 ;  /* 0x000000100b0a7220 */ /* 0x000fe20000400000 */
[----:B------:R-:W-:-:S03]  /*9300*/  IADD3.X R161, R158, R5, R165, P3, P4 ;  /* 0x000000059ea17210 */ /* 0x000fc60001fe84a5 */
[----:B------:R-:W-:-:S05]  /*9310*/  FFMA R10, R31, R2, R10 ;  /* 0x000000021f0a7223 */ /* 0x000fca000000000a */
[----:B------:R-:W-:-:S05]  /*9320*/  F2FP.F16.F32.PACK_AB R10, RZ, R10 ;  /* 0x0000000aff0a723e */ /* 0x000fca00000000ff */
[----:B------:R2:W-:Y:S01]  /*9330*/  @P2 STG.E.U16 desc[UR36][R160.64+0x12], R10 ;  /* 0x0000120aa0002986 */ /* 0x0005e2000c101524 */
[----:B------:R-:W-:Y:S05]  /*9340*/  @!P5 BRA `(.L_x_304) ;  /* 0x000000000004d947 */ /* 0x000fea0003800000 */
[----:B------:R0:W5:Y:S02]  /*9350*/  LDG.E.LTC128B.U16 R3, desc[UR36][R6.64+0x20] ;  /* 0x0000202406037981 */ /* 0x000164000c1e1520 */
.L_x_304:
[----:B------:R-:W-:Y:S05]  /*9360*/  BSYNC B1 ;  /* 0x0000000000017941 */ /* 0x000fea0003800000 */
.L_x_303:
[----:B-----5:R-:W-:Y:S01]  /*9370*/  HADD2.F32 R5, -RZ, R3.H0_H0 ;  /* 0x20000003ff057230 */ /* 0x020fe20000004100 */
        /* <DEDUP_REMOVED lines=8> */
.L_x_306:
[----:B------:R-:W-:Y:S05]  /*9400*/  BSYNC B1 ;  /* 0x0000000000017941 */ /* 0x000fea0003800000 */
.L_x_305:
[----:B0----5:R-:W-:Y:S01]  /*9410*/  HADD2.F32 R5, -RZ, R3.H0_H0 ;  /* 0x20000003ff057230 */ /* 0x021fe20000004100 */
        /* <DEDUP_REMOVED lines=8> */
.L_x_308:
[----:B------:R-:W-:Y:S05]  /*94a0*/  BSYNC B1 ;  /* 0x0000000000017941 */ /* 0x000fea0003800000 */
.L_x_307:
[----:B-----5:R-:W-:Y:S01]  /*94b0*/  HADD2.F32 R5, -RZ, R3.H0_H0 ;  /* 0x20000003ff057230 */ /* 0x020fe20000004100 */
[----:B------:R-:W-:Y:S01]  /*94c0*/  ISETP.GT.AND P2, PT, R0, 0x11, P1 ;  /* 0x000000110000780c */ /* 0x000fe20000f44270 */
[----:B0-----:R-:W-:Y:S01]  /*94d0*/  @P3 IMAD.MOV.U32 R4, RZ, RZ, R160 ;  /* 0x000000ffff043224 */ /* 0x001fe200078e00a0 */
[----:B------:R-:W-:Y:S02]  /*94e0*/  BSSY B1, `(.L_x_309) ;  /* 0x0000009000017945 */ /* 0x000fe40003800000 */
[----:B------:R-:W-:-:S04]  /*94f0*/  FMUL R5, R5, R16 ;  /* 0x0000001005057220 */ /* 0x000fc80000400000 */
[----:B------:R-:W-:-:S05]  /*9500*/  FFMA R5, R34, R2, R5 ;  /* 0x0000000222057223 */ /* 0x000fca0000000005 */
[----:B------:R-:W-:-:S04]  /*9510*/  F2FP.F16.F32.PACK_AB R5, RZ, R5 ;  /* 0x00000005ff05723e */ /* 0x000fc800000000ff */
[----:B--2---:R-:W-:Y:S01]  /*9520*/  PRMT R10, R5, 0x7610, R10 ;  /* 0x00007610050a7816 */ /* 0x004fe2000000000a */
[----:B------:R-:W-:-:S05]  /*9530*/  @P3 IMAD.MOV.U32 R5, RZ, RZ, R161 ;  /* 0x000000ffff053224 */ /* 0x000fca00078e00a1 */
[----:B------:R0:W-:Y:S01]  /*9540*/  @P3 STG.E.U16 desc[UR36][R4.64+0x20], R10 ;  /* 0x0000200a04003986 */ /* 0x0001e2000c101524 */
[----:B------:R-:W-:Y:S05]  /*9550*/  @!P2 BRA `(.L_x_310) ;  /* 0x000000000004a947 */ /* 0x000fea0003800000 */
[----:B------:R2:W5:Y:S02]  /*9560*/  LDG.E.LTC128B.U16 R3, desc[UR36][R12.64+0x22] ;  /* 0x000022240c037981 */ /* 0x000564000c1e1520 */
.L_x_310:
[----:B------:R-:W-:Y:S05]  /*9570*/  BSYNC B1 ;  /* 0x0000000000017941 */ /* 0x000fea0003800000 */
.L_x_309:
[----:B0----5:R-:W-:Y:S01]  /*9580*/  HADD2.F32 R5, -RZ, R3.H0_H0 ;  /* 0x20000003ff057230 */ /* 0x021fe20000004100 */
[----:B------:R-:W-:Y:S01]  /*9590*/  ISETP.GT.AND P3, PT, R0, 0x18, P0 ;  /* 0x000000180000780c */ /* 0x000fe20000764270 */
[----:B------:R-:W-:Y:S03]  /*95a0*/  BSSY B1, `(.L_x_311) ;  /* 0x000000a000017945 */ /* 0x000fe60003800000 */
[----:B------:R-:W-:Y:S01]  /*95b0*/  FMUL R4, R5, R16 ;  /* 0x0000001005047220 */ /* 0x000fe20000400000 */
[----:B------:R-:W-:-:S03]  /*95c0*/  @P2 IMAD.MOV.U32 R5, RZ, RZ, R161 ;  /* 0x000000ffff052224 */ /* 0x000fc600078e00a1 */
[----:B------:R-:W-:-:S05]  /*95d0*/  FFMA R4, R35, R2, R4 ;  /* 0x0000000223047223 */ /* 0x000fca0000000004 */
[----:B------:R-:W-:-:S04]  /*95e0*/  F2FP.F16.F32.PACK_AB R4, RZ, R4 ;  /* 0x00000004ff04723e */ /* 0x000fc800000000ff */
[----:B------:R-:W-:Y:S01]  /*95f0*/  PRMT R10, R4, 0x7610, R10 ;  /* 0x00007610040a7816 */ /* 0x000fe2000000000a */
[----:B------:R-:W-:-:S05]  /*9600*/  @P2 IMAD.MOV.U32 R4, RZ, RZ, R160 ;  /* 0x000000ffff042224 */ /* 0x000fca00078e00a0 */
[----:B------:R0:W-:Y:S01]  /*9610*/  @P2 STG.E.U16 desc[UR36][R4.64+0x22], R10 ;  /* 0x0000220a04002986 */ /* 0x0001e2000c101524 */
[----:B------:R-:W-:Y:S05]  /*9620*/  @!P3 BRA `(.L_x_312) ;  /* 0x000000000004b947 */ /* 0x000fea0003800000 */
[----:B------:R0:W5:Y:S02]  /*9630*/  LDG.E.LTC128B.U16 R3, desc[UR36][R6.64+0x30] ;  /* 0x0000302406037981 */ /* 0x000164000c1e1520 */
.L_x_312:
[----:B------:R-:W-:Y:S05]  /*9640*/  BSYNC B1 ;  /* 0x0000000000017941 */ /* 0x000fea0003800000 */
.L_x_311:
        /* <DEDUP_REMOVED lines=9> */
.L_x_314:
[----:B------:R-:W-:Y:S05]  /*96e0*/  BSYNC B1 ;  /* 0x0000000000017941 */ /* 0x000fea0003800000 */
.L_x_313:
        /* <DEDUP_REMOVED lines=9> */
.L_x_316:
[----:B------:R-:W-:Y:S05]  /*9780*/  BSYNC B1 ;  /* 0x0000000000017941 */ /* 0x000fea0003800000 */
.L_x_315:
[----:B-----5:R-:W-:Y:S01]  /*9790*/  HADD2.F32 R5, -RZ, R3.H0_H0 ;  /* 0x20000003ff057230 */ /* 0x020fe20000004100 */
[----:B------:R-:W-:Y:S01]  /*97a0*/  ISETP.GT.AND P2, PT, R0, 0x19, P1 ;  /* 0x000000190000780c */ /* 0x000fe20000f44270 */
[----:B0-----:R-:W-:Y:S01]  /*97b0*/  @P3 IMAD.MOV.U32 R4, RZ, RZ, R160 ;  /* 0x000000ffff043224 */ /* 0x001fe200078e00a0 */
[----:B------:R-:W-:Y:S02]  /*97c0*/  BSSY B1, `(.L_x_317) ;  /* 0x0000009000017945 */ /* 0x000fe40003800000 */
[----:B------:R-:W-:-:S04]  /*97d0*/  FMUL R5, R5, R16 ;  /* 0x0000001005057220 */ /* 0x000fc80000400000 */
[----:B------:R-:W-:-:S05]  /*97e0*/  FFMA R5, R38, R2, R5 ;  /* 0x0000000226057223 */ /* 0x000fca0000000005 */
[----:B------:R-:W-:-:S04]  /*97f0*/  F2FP.F16.F32.PACK_AB R5, RZ, R5 ;  /* 0x00000005ff05723e */ /* 0x000fc800000000ff */
[----:B------:R-:W-:Y:S01]  /*9800*/  PRMT R10, R5, 0x7610, R10 ;  /* 0x00007610050a7816 */ /* 0x000fe2000000000a */
[----:B------:R-:W-:-:S05]  /*9810*/  @P3 IMAD.MOV.U32 R5, RZ, RZ, R161 ;  /* 0x000000ffff053224 */ /* 0x000fca00078e00a1 */
[----:B------:R0:W-:Y:S01]  /*9820*/  @P3 STG.E.U16 desc[UR36][R4.64+0x30], R10 ;  /* 0x0000300a04003986 */ /* 0x0001e2000c101524 */
[----:B------:R-:W-:Y:S05]  /*9830*/  @!P2 BRA `(.L_x_318) ;  /* 0x000000000004a947 */ /* 0x000fea0003800000 */
[----:B------:R0:W5:Y:S02]  /*9840*/  LDG.E.LTC128B.U16 R3, desc[UR36][R12.64+0x32] ;  /* 0x000032240c037981 */ /* 0x000164000c1e1520 */
.L_x_318:
[----:B------:R-:W-:Y:S05]  /*9850*/  BSYNC B1 ;  /* 0x0000000000017941 */ /* 0x000fea0003800000 */
.L_x_317:
        /* <DEDUP_REMOVED lines=12> */
.L_x_320:
[----:B------:R-:W-:Y:S05]  /*9920*/  BSYNC B1 ;  /* 0x0000000000017941 */ /* 0x000fea0003800000 */
.L_x_319:
        /* <DEDUP_REMOVED lines=9> */
.L_x_322:
[----:B------:R-:W-:Y:S05]  /*99c0*/  BSYNC B1 ;  /* 0x0000000000017941 */ /* 0x000fea0003800000 */
.L_x_321:
        /* <DEDUP_REMOVED lines=9> */
.L_x_324:
[----:B------:R-:W-:Y:S05]  /*9a60*/  BSYNC B1 ;  /* 0x0000000000017941 */ /* 0x000fea0003800000 */
.L_x_323:
        /* <DEDUP_REMOVED lines=12> */
.L_x_326:
[----:B------:R-:W-:Y:S05]  /*9b30*/  BSYNC B1 ;  /* 0x0000000000017941 */ /* 0x000fea0003800000 */
.L_x_325:
        /* <DEDUP_REMOVED lines=12> */
.L_x_328:
[----:B------:R-:W-:Y:S05]  /*9c00*/  BSYNC B1 ;  /* 0x0000000000017941 */ /* 0x000fea0003800000 */
.L_x_327:
        /* <DEDUP_REMOVED lines=9> */
.L_x_330:
[----:B------:R-:W-:Y:S05]  /*9ca0*/  BSYNC B1 ;  /* 0x0000000000017941 */ /* 0x000fea0003800000 */
.L_x_329:
        /* <DEDUP_REMOVED lines=9> */
.L_x_332:
[----:B------:R-:W-:Y:S05]  /*9d40*/  BSYNC B1 ;  /* 0x0000000000017941 */ /* 0x000fea0003800000 */
.L_x_331:
        /* <DEDUP_REMOVED lines=12> */
.L_x_334:
[----:B------:R-:W-:Y:S05]  /*9e10*/  BSYNC B1 ;  /* 0x0000000000017941 */ /* 0x000fea0003800000 */
.L_x_333:
        /* <DEDUP_REMOVED lines=12> */
.L_x_336:
[----:B------:R-:W-:Y:S05]  /*9ee0*/  BSYNC B1 ;  /* 0x0000000000017941 */ /* 0x000fea0003800000 */
.L_x_335:
        /* <DEDUP_REMOVED lines=9> */
.L_x_338:
[----:B------:R-:W-:Y:S05]  /*9f80*/  BSYNC B1 ;  /* 0x0000000000017941 */ /* 0x000fea0003800000 */
.L_x_337:
        /* <DEDUP_REMOVED lines=9> */
.L_x_340:
[----:B------:R-:W-:Y:S05]  /*a020*/  BSYNC B1 ;  /* 0x0000000000017941 */ /* 0x000fea0003800000 */
.L_x_339:
        /* <DEDUP_REMOVED lines=12> */
.L_x_342:
[----:B------:R-:W-:Y:S05]  /*a0f0*/  BSYNC B1 ;  /* 0x0000000000017941 */ /* 0x000fea0003800000 */
.L_x_341:
        /* <DEDUP_REMOVED lines=12> */
.L_x_344:
[----:B------:R-:W-:Y:S05]  /*a1c0*/  BSYNC B1 ;  /* 0x0000000000017941 */ /* 0x000fea0003800000 */
.L_x_343:
        /* <DEDUP_REMOVED lines=9> */
.L_x_346:
[----:B------:R-:W-:Y:S05]  /*a260*/  BSYNC B1 ;  /* 0x0000000000017941 */ /* 0x000fea0003800000 */
.L_x_345:
        /* <DEDUP_REMOVED lines=9> */
.L_x_348:
[----:B------:R-:W-:Y:S05]  /*a300*/  BSYNC B1 ;  /* 0x0000000000017941 */ /* 0x000fea0003800000 */
.L_x_347:
        /* <DEDUP_REMOVED lines=12> */
.L_x_350:
[----:B------:R-:W-:Y:S05]  /*a3d0*/  BSYNC B1 ;  /* 0x0000000000017941 */ /* 0x000fea0003800000 */
.L_x_349:
        /* <DEDUP_REMOVED lines=12> */
.L_x_352:
[----:B------:R-:W-:Y:S05]  /*a4a0*/  BSYNC B1 ;  /* 0x0000000000017941 */ /* 0x000fea0003800000 */
.L_x_351:
        /* <DEDUP_REMOVED lines=9> */
.L_x_354:
[----:B------:R-:W-:Y:S05]  /*a540*/  BSYNC B1 ;  /* 0x0000000000017941 */ /* 0x000fea0003800000 */
.L_x_353:
        /* <DEDUP_REMOVED lines=9> */
.L_x_356:
[----:B------:R-:W-:Y:S05]  /*a5e0*/  BSYNC B1 ;  /* 0x0000000000017941 */ /* 0x000fea0003800000 */
.L_x_355:
        /* <DEDUP_REMOVED lines=12> */
.L_x_358:
[----:B------:R-:W-:Y:S05]  /*a6b0*/  BSYNC B1 ;  /* 0x0000000000017941 */ /* 0x000fea0003800000 */
.L_x_357:
        /* <DEDUP_REMOVED lines=12> */
.L_x_360:
[----:B------:R-:W-:Y:S05]  /*a780*/  BSYNC B1 ;  /* 0x0000000000017941 */ /* 0x000fea0003800000 */
.L_x_359:
        /* <DEDUP_REMOVED lines=9> */
.L_x_362:
[----:B------:R-:W-:Y:S05]  /*a820*/  BSYNC B1 ;  /* 0x0000000000017941 */ /* 0x000fea0003800000 */
.L_x_361:
        /* <DEDUP_REMOVED lines=9> */
.L_x_364:
[----:B------:R-:W-:Y:S05]  /*a8c0*/  BSYNC B1 ;  /* 0x0000000000017941 */ /* 0x000fea0003800000 */
.L_x_363:
        /* <DEDUP_REMOVED lines=12> */
.L_x_366:
[----:B------:R-:W-:Y:S05]  /*a990*/  BSYNC B1 ;  /* 0x0000000000017941 */ /* 0x000fea0003800000 */
.L_x_365:
        /* <DEDUP_REMOVED lines=12> */
.L_x_368:
[----:B------:R-:W-:Y:S05]  /*aa60*/  BSYNC B1 ;  /* 0x0000000000017941 */ /* 0x000fea0003800000 */
.L_x_367:
        /* <DEDUP_REMOVED lines=9> */
.L_x_370:
[----:B------:R-:W-:Y:S05]  /*ab00*/  BSYNC B1 ;  /* 0x0000000000017941 */ /* 0x000fea0003800000 */
.L_x_369:
        /* <DEDUP_REMOVED lines=9> */
.L_x_372:
[----:B------:R-:W-:Y:S05]  /*aba0*/  BSYNC B1 ;  /* 0x0000000000017941 */ /* 0x000fea0003800000 */
.L_x_371:
        /* <DEDUP_REMOVED lines=12> */
.L_x_374:
[----:B------:R-:W-:Y:S05]  /*ac70*/  BSYNC B1 ;  /* 0x0000000000017941 */ /* 0x000fea0003800000 */
.L_x_373:
        /* <DEDUP_REMOVED lines=12> */
.L_x_376:
[----:B------:R-:W-:Y:S05]  /*ad40*/  BSYNC B1 ;  /* 0x0000000000017941 */ /* 0x000fea0003800000 */
.L_x_375:
        /* <DEDUP_REMOVED lines=9> */
.L_x_378:
[----:B------:R-:W-:Y:S05]  /*ade0*/  BSYNC B1 ;  /* 0x0000000000017941 */ /* 0x000fea0003800000 */
.L_x_377:
        /* <DEDUP_REMOVED lines=9> */
.L_x_380:
[----:B------:R-:W-:Y:S05]  /*ae80*/  BSYNC B1 ;  /* 0x0000000000017941 */ /* 0x000fea0003800000 */
.L_x_379:
        /* <DEDUP_REMOVED lines=12> */
.L_x_382:
[----:B------:R-:W-:Y:S05]  /*af50*/  BSYNC B1 ;  /* 0x0000000000017941 */ /* 0x000fea0003800000 */
.L_x_381:
        /* <DEDUP_REMOVED lines=12> */
.L_x_384:
[----:B------:R-:W-:Y:S05]  /*b020*/  BSYNC B1 ;  /* 0x0000000000017941 */ /* 0x000fea0003800000 */
.L_x_383:
        /* <DEDUP_REMOVED lines=9> */
.L_x_386:
[----:B------:R-:W-:Y:S05]  /*b0c0*/  BSYNC B1 ;  /* 0x0000000000017941 */ /* 0x000fea0003800000 */
.L_x_385:
        /* <DEDUP_REMOVED lines=9> */
.L_x_388:
[----:B------:R-:W-:Y:S05]  /*b160*/  BSYNC B1 ;  /* 0x0000000000017941 */ /* 0x000fea0003800000 */
.L_x_387:
        /* <DEDUP_REMOVED lines=12> */
.L_x_390:
[----:B------:R-:W-:Y:S05]  /*b230*/  BSYNC B1 ;  /* 0x0000000000017941 */ /* 0x000fea0003800000 */
.L_x_389:
        /* <DEDUP_REMOVED lines=12> */
.L_x_392:
[----:B------:R-:W-:Y:S05]  /*b300*/  BSYNC B1 ;  /* 0x0000000000017941 */ /* 0x000fea0003800000 */
.L_x_391:
        /* <DEDUP_REMOVED lines=9> */
.L_x_394:
[----:B------:R-:W-:Y:S05]  /*b3a0*/  BSYNC B1 ;  /* 0x0000000000017941 */ /* 0x000fea0003800000 */
.L_x_393:
        /* <DEDUP_REMOVED lines=9> */
.L_x_396:
[----:B------:R-:W-:Y:S05]  /*b440*/  BSYNC B1 ;  /* 0x0000000000017941 */ /* 0x000fea0003800000 */
.L_x_395:
        /* <DEDUP_REMOVED lines=12> */
.L_x_398:
[----:B------:R-:W-:Y:S05]  /*b510*/  BSYNC B1 ;  /* 0x0000000000017941 */ /* 0x000fea0003800000 */
.L_x_397:
        /* <DEDUP_REMOVED lines=12> */
.L_x_400:
[----:B------:R-:W-:Y:S05]  /*b5e0*/  BSYNC B1 ;  /* 0x0000000000017941 */ /* 0x000fea0003800000 */
.L_x_399:
        /* <DEDUP_REMOVED lines=9> */
.L_x_402:
[----:B------:R-:W-:Y:S05]  /*b680*/  BSYNC B1 ;  /* 0x0000000000017941 */ /* 0x000fea0003800000 */
.L_x_401:
        /* <DEDUP_REMOVED lines=9> */
.L_x_404:
[----:B------:R-:W-:Y:S05]  /*b720*/  BSYNC B1 ;  /* 0x0000000000017941 */ /* 0x000fea0003800000 */
.L_x_403:
        /* <DEDUP_REMOVED lines=12> */
.L_x_406:
[----:B------:R-:W-:Y:S05]  /*b7f0*/  BSYNC B1 ;  /* 0x0000000000017941 */ /* 0x000fea0003800000 */
.L_x_405:
        /* <DEDUP_REMOVED lines=12> */
.L_x_408:
[----:B------:R-:W-:Y:S05]  /*b8c0*/  BSYNC B1 ;  /* 0x0000000000017941 */ /* 0x000fea0003800000 */
.L_x_407:
        /* <DEDUP_REMOVED lines=9> */
.L_x_410:
[----:B------:R-:W-:Y:S05]  /*b960*/  BSYNC B1 ;  /* 0x0000000000017941 */ /* 0x000fea0003800000 */
.L_x_409:
        /* <DEDUP_REMOVED lines=9> */
.L_x_412:
[----:B------:R-:W-:Y:S05]  /*ba00*/  BSYNC B1 ;  /* 0x0000000000017941 */ /* 0x000fea0003800000 */
.L_x_411:
        /* <DEDUP_REMOVED lines=12> */
.L_x_414:
[----:B------:R-:W-:Y:S05]  /*bad0*/  BSYNC B1 ;  /* 0x0000000000017941 */ /* 0x000fea0003800000 */
.L_x_413:
        /* <DEDUP_REMOVED lines=12> */
.L_x_416:
[----:B------:R-:W-:Y:S05]  /*bba0*/  BSYNC B1 ;  /* 0x0000000000017941 */ /* 0x000fea0003800000 */
.L_x_415:
        /* <DEDUP_REMOVED lines=9> */
.L_x_418:
[----:B------:R-:W-:Y:S05]  /*bc40*/  BSYNC B1 ;  /* 0x0000000000017941 */ /* 0x000fea0003800000 */
.L_x_417:
        /* <DEDUP_REMOVED lines=9> */
.L_x_420:
[----:B------:R-:W-:Y:S05]  /*bce0*/  BSYNC B1 ;  /* 0x0000000000017941 */ /* 0x000fea0003800000 */
.L_x_419:
        /* <DEDUP_REMOVED lines=12> */
.L_x_422:
[----:B------:R-:W-:Y:S05]  /*bdb0*/  BSYNC B1 ;  /* 0x0000000000017941 */ /* 0x000fea0003800000 */
.L_x_421:
        /* <DEDUP_REMOVED lines=12> */
.L_x_424:
[----:B------:R-:W-:Y:S05]  /*be80*/  BSYNC B1 ;  /* 0x0000000000017941 */ /* 0x000fea0003800000 */
.L_x_423:
        /* <DEDUP_REMOVED lines=9> */
.L_x_426:
[----:B------:R-:W-:Y:S05]  /*bf20*/  BSYNC B1 ;  /* 0x0000000000017941 */ /* 0x000fea0003800000 */
.L_x_425:
        /* <DEDUP_REMOVED lines=9> */
.L_x_428:
[----:B------:R-:W-:Y:S05]  /*bfc0*/  BSYNC B1 ;  /* 0x0000000000017941 */ /* 0x000fea0003800000 */
.L_x_427:
        /* <DEDUP_REMOVED lines=12> */
.L_x_430:
[----:B------:R-:W-:Y:S05]  /*c090*/  BSYNC B1 ;  /* 0x0000000000017941 */ /* 0x000fea0003800000 */
.L_x_429:
        /* <DEDUP_REMOVED lines=12> */
.L_x_432:
[----:B------:R-:W-:Y:S05]  /*c160*/  BSYNC B1 ;  /* 0x0000000000017941 */ /* 0x000fea0003800000 */
.L_x_431:
        /* <DEDUP_REMOVED lines=9> */
.L_x_434:
[----:B------:R-:W-:Y:S05]  /*c200*/  BSYNC B1 ;  /* 0x0000000000017941 */ /* 0x000fea0003800000 */
.L_x_433:
        /* <DEDUP_REMOVED lines=9> */
.L_x_436:
[----:B------:R-:W-:Y:S05]  /*c2a0*/  BSYNC B1 ;  /* 0x0000000000017941 */ /* 0x000fea0003800000 */
.L_x_435:
        /* <DEDUP_REMOVED lines=12> */
.L_x_438:
[----:B------:R-:W-:Y:S05]  /*c370*/  BSYNC B1 ;  /* 0x0000000000017941 */ /* 0x000fea0003800000 */
.L_x_437:
        /* <DEDUP_REMOVED lines=12> */
.L_x_440:
[----:B------:R-:W-:Y:S05]  /*c440*/  BSYNC B1 ;  /* 0x0000000000017941 */ /* 0x000fea0003800000 */
.L_x_439:
        /* <DEDUP_REMOVED lines=9> */
.L_x_442:
[----:B------:R-:W-:Y:S05]  /*c4e0*/  BSYNC B1 ;  /* 0x0000000000017941 */ /* 0x000fea0003800000 */
.L_x_441:
        /* <DEDUP_REMOVED lines=9> */
.L_x_444:
[----:B------:R-:W-:Y:S05]  /*c580*/  BSYNC B1 ;  /* 0x0000000000017941 */ /* 0x000fea0003800000 */
.L_x_443:
        /* <DEDUP_REMOVED lines=12> */
.L_x_446:
[----:B------:R-:W-:Y:S05]  /*c650*/  BSYNC B1 ;  /* 0x0000000000017941 */ /* 0x000fea0003800000 */
.L_x_445:
        /* <DEDUP_REMOVED lines=12> */
.L_x_448:
[----:B------:R-:W-:Y:S05]  /*c720*/  BSYNC B1 ;  /* 0x0000000000017941 */ /* 0x000fea0003800000 */
.L_x_447:
        /* <DEDUP_REMOVED lines=9> */
.L_x_450:
[----:B------:R-:W-:Y:S05]  /*c7c0*/  BSYNC B1 ;  /* 0x0000000000017941 */ /* 0x000fea0003800000 */
.L_x_449:
        /* <DEDUP_REMOVED lines=9> */
.L_x_452:
[----:B------:R-:W-:Y:S05]  /*c860*/  BSYNC B1 ;  /* 0x0000000000017941 */ /* 0x000fea0003800000 */
.L_x_451:
        /* <DEDUP_REMOVED lines=12> */
.L_x_454:
[----:B------:R-:W-:Y:S05]  /*c930*/  BSYNC B1 ;  /* 0x0000000000017941 */ /* 0x000fea0003800000 */
.L_x_453:
        /* <DEDUP_REMOVED lines=12> */
.L_x_456:
[----:B------:R-:W-:Y:S05]  /*ca00*/  BSYNC B1 ;  /* 0x0000000000017941 */ /* 0x000fea0003800000 */
.L_x_455:
        /* <DEDUP_REMOVED lines=9> */
.L_x_458:
[----:B------:R-:W-:Y:S05]  /*caa0*/  BSYNC B1 ;  /* 0x0000000000017941 */ /* 0x000fea0003800000 */
.L_x_457:
        /* <DEDUP_REMOVED lines=9> */
.L_x_460:
[----:B------:R-:W-:Y:S05]  /*cb40*/  BSYNC B1 ;  /* 0x0000000000017941 */ /* 0x000fea0003800000 */
.L_x_459:
        /* <DEDUP_REMOVED lines=12> */
.L_x_462:
[----:B------:R-:W-:Y:S05]  /*cc10*/  BSYNC B1 ;  /* 0x0000000000017941 */ /* 0x000fea0003800000 */
.L_x_461:
        /* <DEDUP_REMOVED lines=12> */
.L_x_464:
[----:B------:R-:W-:Y:S05]  /*cce0*/  BSYNC B1 ;  /* 0x0000000000017941 */ /* 0x000fea0003800000 */
.L_x_463:
        /* <DEDUP_REMOVED lines=9> */
.L_x_466:
[----:B------:R-:W-:Y:S05]  /*cd80*/  BSYNC B1 ;  /* 0x0000000000017941 */ /* 0x000fea0003800000 */
.L_x_465:
        /* <DEDUP_REMOVED lines=9> */
.L_x_468:
[----:B------:R-:W-:Y:S05]  /*ce20*/  BSYNC B1 ;  /* 0x0000000000017941 */ /* 0x000fea0003800000 */
.L_x_467:
        /* <DEDUP_REMOVED lines=12> */
.L_x_470:
[----:B------:R-:W-:Y:S05]  /*cef0*/  BSYNC B1 ;  /* 0x0000000000017941 */ /* 0x000fea0003800000 */
.L_x_469:
        /* <DEDUP_REMOVED lines=12> */
.L_x_472:
[----:B------:R-:W-:Y:S05]  /*cfc0*/  BSYNC B1 ;  /* 0x0000000000017941 */ /* 0x000fea0003800000 */
.L_x_471:
        /* <DEDUP_REMOVED lines=9> */
.L_x_474:
[----:B------:R-:W-:Y:S05]  /*d060*/  BSYNC B1 ;  /* 0x0000000000017941 */ /* 0x000fea0003800000 */
.L_x_473:
        /* <DEDUP_REMOVED lines=9> */
.L_x_476:
[----:B------:R-:W-:Y:S05]  /*d100*/  BSYNC B1 ;  /* 0x0000000000017941 */ /* 0x000fea0003800000 */
.L_x_475:
        /* <DEDUP_REMOVED lines=12> */
.L_x_478:
[----:B------:R-:W-:Y:S05]  /*d1d0*/  BSYNC B1 ;  /* 0x0000000000017941 */ /* 0x000fea0003800000 */
.L_x_477:
        /* <DEDUP_REMOVED lines=12> */
.L_x_480:
[----:B------:R-:W-:Y:S05]  /*d2a0*/  BSYNC B1 ;  /* 0x0000000000017941 */ /* 0x000fea0003800000 */
.L_x_479:
        /* <DEDUP_REMOVED lines=9> */
.L_x_482:
[----:B------:R-:W-:Y:S05]  /*d340*/  BSYNC B1 ;  /* 0x0000000000017941 */ /* 0x000fea0003800000 */
.L_x_481:
        /* <DEDUP_REMOVED lines=9> */
.L_x_484:
[----:B------:R-:W-:Y:S05]  /*d3e0*/  BSYNC B1 ;  /* 0x0000000000017941 */ /* 0x000fea0003800000 */
.L_x_483:
        /* <DEDUP_REMOVED lines=12> */
.L_x_486:
[----:B------:R-:W-:Y:S05]  /*d4b0*/  BSYNC B1 ;  /* 0x0000000000017941 */ /* 0x000fea0003800000 */
.L_x_485:
        /* <DEDUP_REMOVED lines=12> */
.L_x_488:
[----:B------:R-:W-:Y:S05]  /*d580*/  BSYNC B1 ;  /* 0x0000000000017941 */ /* 0x000fea0003800000 */
.L_x_487:
        /* <DEDUP_REMOVED lines=9> */
.L_x_490:
[----:B------:R-:W-:Y:S05]  /*d620*/  BSYNC B1 ;  /* 0x0000000000017941 */ /* 0x000fea0003800000 */
.L_x_489:
        /* <DEDUP_REMOVED lines=9> */
.L_x_492:
[----:B------:R-:W-:Y:S05]  /*d6c0*/  BSYNC B1 ;  /* 0x0000000000017941 */ /* 0x000fea0003800000 */
.L_x_491:
        /* <DEDUP_REMOVED lines=12> */
.L_x_494:
[----:B------:R-:W-:Y:S05]  /*d790*/  BSYNC B1 ;  /* 0x0000000000017941 */ /* 0x000fea0003800000 */
.L_x_493:
        /* <DEDUP_REMOVED lines=12> */
.L_x_496:
[----:B------:R-:W-:Y:S05]  /*d860*/  BSYNC B1 ;  /* 0x0000000000017941 */ /* 0x000fea0003800000 */
.L_x_495:
        /* <DEDUP_REMOVED lines=9> */
.L_x_498:
[----:B------:R-:W-:Y:S05]  /*d900*/  BSYNC B1 ;  /* 0x0000000000017941 */ /* 0x000fea0003800000 */
.L_x_497:
        /* <DEDUP_REMOVED lines=9> */
.L_x_500:
[----:B------:R-:W-:Y:S05]  /*d9a0*/  BSYNC B1 ;  /* 0x0000000000017941 */ /* 0x000fea0003800000 */
.L_x_499:
        /* <DEDUP_REMOVED lines=12> */
.L_x_502:
[----:B------:R-:W-:Y:S05]  /*da70*/  BSYNC B1 ;  /* 0x0000000000017941 */ /* 0x000fea0003800000 */
.L_x_501:
        /* <DEDUP_REMOVED lines=12> */
.L_x_504:
[----:B------:R-:W-:Y:S05]  /*db40*/  BSYNC B1 ;  /* 0x0000000000017941 */ /* 0x000fea0003800000 */
.L_x_503:
        /* <DEDUP_REMOVED lines=9> */
.L_x_506:
[----:B------:R-:W-:Y:S05]  /*dbe0*/  BSYNC B1 ;  /* 0x0000000000017941 */ /* 0x000fea0003800000 */
.L_x_505:
        /* <DEDUP_REMOVED lines=9> */
.L_x_508:
[----:B------:R-:W-:Y:S05]  /*dc80*/  BSYNC B1 ;  /* 0x0000000000017941 */ /* 0x000fea0003800000 */
.L_x_507:
        /* <DEDUP_REMOVED lines=12> */
.L_x_510:
[----:B------:R-:W-:Y:S05]  /*dd50*/  BSYNC B1 ;  /* 0x0000000000017941 */ /* 0x000fea0003800000 */
.L_x_509:
        /* <DEDUP_REMOVED lines=12> */
.L_x_512:
[----:B------:R-:W-:Y:S05]  /*de20*/  BSYNC B1 ;  /* 0x0000000000017941 */ /* 0x000fea0003800000 */
.L_x_511:
        /* <DEDUP_REMOVED lines=9> */
.L_x_514:
[----:B------:R-:W-:Y:S05]  /*dec0*/  BSYNC B1 ;  /* 0x0000000000017941 */ /* 0x000fea0003800000 */
.L_x_513:
        /* <DEDUP_REMOVED lines=9> */
.L_x_516:
[----:B------:R-:W-:Y:S05]  /*df60*/  BSYNC B1 ;  /* 0x0000000000017941 */ /* 0x000fea0003800000 */
.L_x_515:
        /* <DEDUP_REMOVED lines=12> */
.L_x_518:
[----:B------:R-:W-:Y:S05]  /*e030*/  BSYNC B1 ;  /* 0x0000000000017941 */ /* 0x000fea0003800000 */
.L_x_517:
        /* <DEDUP_REMOVED lines=12> */
.L_x_520:
[----:B------:R-:W-:Y:S05]  /*e100*/  BSYNC B1 ;  /* 0x0000000000017941 */ /* 0x000fea0003800000 */
.L_x_519:
        /* <DEDUP_REMOVED lines=9> */
.L_x_522:
[----:B------:R-:W-:Y:S05]  /*e1a0*/  BSYNC B1 ;  /* 0x0000000000017941 */ /* 0x000fea0003800000 */
.L_x_521:
        /* <DEDUP_REMOVED lines=9> */
.L_x_524:
[----:B------:R-:W-:Y:S05]  /*e240*/  BSYNC B1 ;  /* 0x0000000000017941 */ /* 0x000fea0003800000 */
.L_x_523:
        /* <DEDUP_REMOVED lines=12> */
.L_x_526:
[----:B------:R-:W-:Y:S05]  /*e310*/  BSYNC B1 ;  /* 0x0000000000017941 */ /* 0x000fea0003800000 */
.L_x_525:
        /* <DEDUP_REMOVED lines=12> */
.L_x_528:
[----:B------:R-:W-:Y:S05]  /*e3e0*/  BSYNC B1 ;  /* 0x0000000000017941 */ /* 0x000fea0003800000 */
.L_x_527:
        /* <DEDUP_REMOVED lines=9> */
.L_x_530:
[----:B------:R-:W-:Y:S05]  /*e480*/  BSYNC B1 ;  /* 0x0000000000017941 */ /* 0x000fea0003800000 */
.L_x_529:
        /* <DEDUP_REMOVED lines=9> */
.L_x_532:
[----:B------:R-:W-:Y:S05]  /*e520*/  BSYNC B1 ;  /* 0x0000000000017941 */ /* 0x000fea0003800000 */
.L_x_531:
        /* <DEDUP_REMOVED lines=12> */
.L_x_534:
[----:B------:R-:W-:Y:S05]  /*e5f0*/  BSYNC B1 ;  /* 0x0000000000017941 */ /* 0x000fea0003800000 */
.L_x_533:
        /* <DEDUP_REMOVED lines=12> */
.L_x_536:
[----:B------:R-:W-:Y:S05]  /*e6c0*/  BSYNC B1 ;  /* 0x0000000000017941 */ /* 0x000fea0003800000 */
.L_x_535:
        /* <DEDUP_REMOVED lines=9> */
.L_x_538:
[----:B------:R-:W-:Y:S05]  /*e760*/  BSYNC B1 ;  /* 0x0000000000017941 */ /* 0x000fea0003800000 */
.L_x_537:
        /* <DEDUP_REMOVED lines=9> */
.L_x_540:
[----:B------:R-:W-:Y:S05]  /*e800*/  BSYNC B1 ;  /* 0x0000000000017941 */ /* 0x000fea0003800000 */
.L_x_539:
[----:B-----5:R-:W-:Y:S01]  /*e810*/  HADD2.F32 R5, -RZ, R3.H0_H0 ;  /* 0x20000003ff057230 */ /* 0x020fe20000004100 */
[----:B------:R-:W-:Y:S01]  /*e820*/  ISETP.GT.AND P1, PT, R0, 0xf9, P1 ;  /* 0x000000f90000780c */ /* 0x000fe20000f24270 */
[----:B0-----:R-:W-:Y:S01]  /*e830*/  @P2 IMAD.MOV.U32 R4, RZ, RZ, R160 ;  /* 0x000000ffff042224 */ /* 0x001fe200078e00a0 */
[----:B------:R-:W-:Y:S02]  /*e840*/  BSSY B1, `(.L_x_541) ;  /* 0x0000009000017945 */ /* 0x000fe40003800000 */
[----:B------:R-:W-:-:S04]  /*e850*/  FMUL R5, R5, R16 ;  /* 0x0000001005057220 */ /* 0x000fc80000400000 */
[----:B------:R-:W-:-:S05]  /*e860*/  FFMA R5, R150, R2, R5 ;  /* 0x0000000296057223 */ /* 0x000fca0000000005 */
[----:B------:R-:W-:-:S04]  /*e870*/  F2FP.F16.F32.PACK_AB R5, RZ, R5 ;  /* 0x00000005ff05723e */ /* 0x000fc800000000ff */
[----:B-1--4-:R-:W-:Y:S01]  /*e880*/  PRMT R6, R5, 0x7610, R6 ;  /* 0x0000761005067816 */ /* 0x012fe20000000006 */
[----:B------:R-:W-:-:S05]  /*e890*/  @P2 IMAD.MOV.U32 R5, RZ, RZ, R161 ;  /* 0x000000ffff052224 */ /* 0x000fca00078e00a1 */
[----:B------:R0:W-:Y:S01]  /*e8a0*/  @P2 STG.E.U16 desc[UR36][R4.64+0x1f0], R6 ;  /* 0x0001f00604002986 */ /* 0x0001e2000c101524 */
[----:B------:R-:W-:Y:S05]  /*e8b0*/  @!P1 BRA `(.L_x_542) ;  /* 0x0000000000049947 */ /* 0x000fea0003800000 */
[----:B------:R1:W5:Y:S02]  /*e8c0*/  LDG.E.LTC128B.U16 R3, desc[UR36][R12.64+0x1f2] ;  /* 0x0001f2240c037981 */ /* 0x000364000c1e1520 */
.L_x_542:
[----:B------:R-:W-:Y:S05]  /*e8d0*/  BSYNC B1 ;  /* 0x0000000000017941 */ /* 0x000fea0003800000 */
.L_x_541:
[----:B------:R-:W-:Y:S05]  /*e8e0*/  @!P1 BRA `(.L_x_543) ;  /* 0x0000004c00b09947 */ /* 0x000fea0003800000 */
[----:B-----5:R-:W-:-:S05]  /*e8f0*/  HADD2.F32 R3, -RZ, R3.H0_H0 ;  /* 0x20000003ff037230 */ /* 0x020fca0000004100 */
[----:B------:R-:W-:-:S04]  /*e900*/  FMUL R0, R3, R16 ;  /* 0x0000001003007220 */ /* 0x000fc80000400000 */
[----:B------:R-:W-:-:S05]  /*e910*/  FFMA R0, R151, R2, R0 ;  /* 0x0000000297007223 */ /* 0x000fca0000000000 */
[----:B------:R-:W-:-:S05]  /*e920*/  F2FP.F16.F32.PACK_AB R0, RZ, R0 ;  /* 0x00000000ff00723e */ /* 0x000fca00000000ff */
[----:B------:R4:W-:Y:S01]  /*e930*/  STG.E.U16 desc[UR36][R160.64+0x1f2], R0 ;  /* 0x0001f200a0007986 */ /* 0x0009e2000c101524 */
[----:B------:R-:W-:Y:S05]  /*e940*/  BRA `(.L_x_543) ;  /* 0x0000004c00987947 */ /* 0x000fea0003800000 */
.L_x_36:
[----:B------:R-:W2:Y:S01]  /*e950*/  LDL.LU R3, [R1] ;  /* 0x0000000001037983 */ /* 0x000ea20000300800 */
[----:B------:R-:W-:-:S03]  /*e960*/  ULDC.64 UR4, c[0x0][0x5c0] ;  /* 0x0001700000047ab9 */ /* 0x000fc60000000a00 */
[----:B------:R-:W3:Y:S04]  /*e970*/  LDL.LU R9, [R1+0x60] ;  /* 0x0000600001097983 */ /* 0x000ee80000300800 */
[----:B------:R-:W4:Y:S04]  /*e980*/  LDL.LU R11, [R1+0x8c] ;  /* 0x00008c00010b7983 */ /* 0x000f280000300800 */
[----:B------:R-:W5:Y:S04]  /*e990*/  LDL.LU R12, [R1+0x90] ;  /* 0x00009000010c7983 */ /* 0x000f680000300800 */
        /* <DEDUP_REMOVED lines=74> */
[----:B------:R-:W5:Y:S01]  /*ee40*/  LDL.LU R161, [R1+0x1cc] ;  /* 0x0001cc0001a17983 */ /* 0x000f620000300800 */
[----:B--2---:R-:W-:-:S03]  /*ee50*/  FMUL R3, R3, R2 ;  /* 0x0000000203037220 */ /* 0x004fc60000400000 */
[----:B------:R-:W2:Y:S01]  /*ee60*/  LDL.LU R160, [R1+0x1d0] ;  /* 0x0001d00001a07983 */ /* 0x000ea20000300800 */
[----:B------:R-:W-:-:S03]  /*ee70*/  LEA R4, P0, R6, UR4, 0x1 ;  /* 0x0000000406047c11 */ /* 0x000fc6000f8008ff */
[----:B------:R-:W2:Y:S04]  /*ee80*/  LDL.LU R159, [R1+0x1d4] ;  /* 0x0001d400019f7983 */ /* 0x000ea80000300800 */
[----:B------:R-:W2:Y:S04]  /*ee90*/  LDL.LU R158, [R1+0x1d8] ;  /* 0x0001d800019e7983 */ /* 0x000ea80000300800 */
[----:B------:R-:W2:Y:S04]  /*eea0*/  LDL.LU R157, [R1+0x1dc] ;  /* 0x0001dc00019d7983 */ /* 0x000ea80000300800 */
[----:B------:R-:W2:Y:S01]  /*eeb0*/  LDL.LU R156, [R1+0x1e0] ;  /* 0x0001e000019c7983 */ /* 0x000ea20000300800 */
[----:B------:R-:W-:-:S03]  /*eec0*/  LEA.HI.X R5, R6, UR5, R10, 0x1, P0 ;  /* 0x0000000506057c11 */ /* 0x000fc600080f0c0a */
[----:B------:R-:W2:Y:S01]  /*eed0*/  LDL.LU R155, [R1+0x1e4] ;  /* 0x0001e400019b7983 */ /* 0x000ea20000300800 */
[----:B------:R-:W-:-:S03]  /*eee0*/  F2FP.F16.F32.PACK_AB R3, RZ, R3 ;  /* 0x00000003ff03723e */ /* 0x000fc600000000ff */
[----:B------:R-:W2:Y:S04]  /*eef0*/  LDL.LU R154, [R1+0x1e8] ;  /* 0x0001e800019a7983 */ /* 0x000ea80000300800 */
[----:B------:R-:W2:Y:S04]  /*ef00*/  LDL.LU R23, [R1+0x1ec] ;  /* 0x0001ec0001177983 */ /* 0x000ea80000300800 */
[----:B------:R-:W2:Y:S04]  /*ef10*/  LDL.LU R22, [R1+0x1f0] ;  /* 0x0001f00001167983 */ /* 0x000ea80000300800 */
[----:B------:R-:W2:Y:S04]  /*ef20*/  LDL.LU R21, [R1+0x1f4] ;  /* 0x0001f40001157983 */ /* 0x000ea80000300800 */
[----:B------:R-:W2:Y:S04]  /*ef30*/  LDL.LU R20, [R1+0x1f8] ;  /* 0x0001f80001147983 */ /* 0x000ea80000300800 */
[----:B------:R-:W2:Y:S04]  /*ef40*/  LDL.LU R19, [R1+0x1fc] ;  /* 0x0001fc0001137983 */ /* 0x000ea80000300800 */
[----:B------:R-:W3:Y:S04]  /*ef50*/  LDL.LU R7, [R1+0x8] ;  /* 0x0000080001077983 */ /* 0x000ee80000300800 */
[----:B------:R-:W4:Y:S04]  /*ef60*/  LDL.LU R6, [R1+0xc] ;  /* 0x00000c0001067983 */ /* 0x000f280000300800 */
[----:B------:R0:W-:Y:S04]  /*ef70*/  @P1 STG.E.U16 desc[UR36][R4.64], R3 ;  /* 0x0000000304001986 */ /* 0x0001e8000c101524 */
[----:B0-----:R-:W5:Y:S01]  /*ef80*/  LDL.LU R3, [R1+0x4] ;  /* 0x0000040001037983 */ /* 0x001f620000300800 */
[----:B------:R-:W-:Y:S01]  /*ef90*/  ISETP.GT.AND P0, PT, R0, 0x1, P3 ;  /* 0x000000010000780c */ /* 0x000fe20001f04270 */
[----:B------:R-:W-:Y:S01]  /*efa0*/  USHF.L.U32 UR5, UR8, 0x4, URZ ;  /* 0x0000000408057899 */ /* 0x000fe2000800063f */
[----:B------:R-:W-:Y:S01]  /*efb0*/  ISETP.GT.AND P2, PT, R153, 0x8, PT ;  /* 0x000000089900780c */ /* 0x000fe20003f44270 */
[----:B------:R-:W-:Y:S01]  /*efc0*/  USHF.L.U64.HI UR4, UR8, 0x4, UR9 ;  /* 0x0000000408047899 */ /* 0x000fe20008010209 */
[----:B---3--:R-:W-:-:S05]  /*efd0*/  FMUL R7, R7, R2 ;  /* 0x0000000207077220 */ /* 0x008fca0000400000 */
[----:B------:R-:W-:-:S04]  /*efe0*/  F2FP.F16.F32.PACK_AB R7, RZ, R7 ;  /* 0x00000007ff07723e */ /* 0x000fc800000000ff */
[----:B------:R-:W-:Y:S01]  /*eff0*/  PRMT R8, R7, 0x7610, R8 ;  /* 0x0000761007087816 */ /* 0x000fe20000000008 */
[----:B-----5:R-:W-:-:S05]  /*f000*/  FMUL R3, R3, R2 ;  /* 0x0000000203037220 */ /* 0x020fca0000400000 */
[----:B------:R-:W-:-:S05]  /*f010*/  F2FP.F16.F32.PACK_AB R3, RZ, R3 ;  /* 0x00000003ff03723e */ /* 0x000fca00000000ff */
[----:B------:R4:W-:Y:S01]  /*f020*/  @P0 STG.E.U16 desc[UR36][R4.64+0x2], R3 ;  /* 0x0000020304000986 */ /* 0x0009e2000c101524 */
[----:B------:R-:W-:Y:S01]  /*f030*/  ISETP.GT.AND P0, PT, R0, RZ, P2 ;  /* 0x000000ff0000720c */ /* 0x000fe20001704270 */
[----:B----4-:R-:W-:Y:S01]  /*f040*/  FMUL R3, R6, R2 ;  /* 0x0000000206037220 */ /* 0x010fe20000400000 */
[----:B------:R-:W-:-:S04]  /*f050*/  IADD3 R6, P1, R4, UR5, RZ ;  /* 0x0000000504067c10 */ /* 0x000fc8000ff3e0ff */
[----:B------:R-:W-:Y:S02]  /*f060*/  IADD3.X R7, R5, UR4, RZ, P1, !PT ;  /* 0x0000000405077c10 */ /* 0x000fe40008ffe4ff */
[----:B------:R-:W-:-:S05]  /*f070*/  F2FP.F16.F32.PACK_AB R3, RZ, R3 ;  /* 0x00000003ff03723e */ /* 0x000fca00000000ff */
[----:B------:R0:W-:Y:S01]  /*f080*/  @P0 STG.E.U16 desc[UR36][R6.64], R8 ;  /* 0x0000000806000986 */ /* 0x0001e2000c101524 */
[----:B------:R-:W-:-:S03]  /*f090*/  ISETP.GT.AND P0, PT, R0, 0x1, P2 ;  /* 0x000000010000780c */ /* 0x000fc60001704270 */
[----:B0-----:R-:W3:Y:S10]  /*f0a0*/  LDL.LU R8, [R1+0x50] ;  /* 0x0000500001087983 */ /* 0x001ef40000300800 */
[----:B------:R0:W-:Y:S04]  /*f0b0*/  @P0 STG.E.U16 desc[UR36][R6.64+0x2], R3 ;  /* 0x0000020306000986 */ /* 0x0001e8000c101524 */
[----:B0-----:R-:W4:Y:S01]  /*f0c0*/  LDL.LU R3, [R1+0x10] ;  /* 0x0000100001037983 */ /* 0x001f220000300800 */
[----:B------:R-:W-:Y:S01]  /*f0d0*/  ISETP.GT.AND P0, PT, R0, 0x8, P3 ;  /* 0x000000080000780c */ /* 0x000fe20001f04270 */
[----:B----4-:R-:W-:-:S05]  /*f0e0*/  FMUL R3, R3, R2 ;  /* 0x0000000203037220 */ /* 0x010fca0000400000 */
[----:B------:R-:W-:-:S07]  /*f0f0*/  F2FP.F16.F32.PACK_AB R3, RZ, R3 ;  /* 0x00000003ff03723e */ /* 0x000fce00000000ff */
        /* <DEDUP_REMOVED lines=73> */
[----:B---3--:R-:W-:-:S05]  /*f590*/  FMUL R8, R8, R2 ;  /* 0x0000000208087220 */ /* 0x008fca0000400000 */
[----:B------:R-:W-:Y:S01]  /*f5a0*/  F2FP.F16.F32.PACK_AB R8, RZ, R8 ;  /* 0x00000008ff08723e */ /* 0x000fe200000000ff */
[----:B----4-:R-:W-:-:S05]  /*f5b0*/  FMUL R3, R3, R2 ;  /* 0x0000000203037220 */ /* 0x010fca0000400000 */
[----:B------:R-:W-:-:S05]  /*f5c0*/  F2FP.F16.F32.PACK_AB R3, RZ, R3 ;  /* 0x00000003ff03723e */ /* 0x000fca00000000ff */
[----:B------:R0:W-:Y:S01]  /*f5d0*/  @P0 STG.E.U16 desc[UR36][R6.64+0x42], R3 ;  /* 0x0000420306000986 */ /* 0x0001e2000c101524 */
[----:B------:R-:W-:-:S03]  /*f5e0*/  ISETP.GT.AND P0, PT, R0, 0x28, P3 ;  /* 0x000000280000780c */ /* 0x000fc60001f04270 */
[----:B0-----:R-:W3:Y:S01]  /*f5f0*/  LDL.LU R3, [R1+0x54] ;  /* 0x0000540001037983 */ /* 0x001ee20000300800 */
[----:B------:R-:W-:-:S09]  /*f600*/  ISETP.GT.AND P1, PT, R0, 0x29, P3 ;  /* 0x000000290000780c */ /* 0x000fd20001f24270 */
[----:B------:R0:W-:Y:S04]  /*f610*/  @P0 STG.E.U16 desc[UR36][R4.64+0x50], R8 ;  /* 0x0000500804000986 */ /* 0x0001e8000c101524 */
[----:B0-----:R-:W4:Y:S01]  /*f620*/  LDL.LU R8, [R1+0x58] ;  /* 0x0000580001087983 */ /* 0x001f220000300800 */
[----:B---3--:R-:W-:-:S05]  /*f630*/  FMUL R3, R3, R2 ;  /* 0x0000000203037220 */ /* 0x008fca0000400000 */
[----:B------:R-:W-:-:S05]  /*f640*/  F2FP.F16.F32.PACK_AB R3, RZ, R3 ;  /* 0x00000003ff03723e */ /* 0x000fca00000000ff */
[----:B------:R0:W-:Y:S01]  /*f650*/  @P1 STG.E.U16 desc[UR36][R4.64+0x52], R3 ;  /* 0x0000520304001986 */ /* 0x0001e2000c101524 */
[----:B----4-:R-:W-:-:S05]  /*f660*/  FMUL R8, R8, R2 ;  /* 0x0000000208087220 */ /* 0x010fca0000400000 */
[----:B------:R-:W-:Y:S01]  /*f670*/  F2FP.F16.F32.PACK_AB R8, RZ, R8 ;  /* 0x00000008ff08723e */ /* 0x000fe200000000ff */
[----:B0-----:R-:W3:Y:S03]  /*f680*/  LDL.LU R3, [R1+0x5c] ;  /* 0x00005c0001037983 */ /* 0x001ee60000300800 */
[----:B------:R-:W-:Y:S02]  /*f690*/  PRMT R10, R8, 0x7610, R10 ;  /* 0x00007610080a7816 */ /* 0x000fe4000000000a */
[----:B------:R-:W4:Y:S01]  /*f6a0*/  LDL.LU R8, [R1+0x64] ;  /* 0x0000640001087983 */ /* 0x000f220000300800 */
[C---:B------:R-:W-:Y:S02]  /*f6b0*/  ISETP.GT.AND P1, PT, R0.reuse, 0x28, P2 ;  /* 0x000000280000780c */ /* 0x040fe40001724270 */
[C---:B------:R-:W-:Y:S02]  /*f6c0*/  ISETP.GT.AND P4, PT, R0.reuse, 0x29, P2 ;  /* 0x000000290000780c */ /* 0x040fe40001784270 */
[C---:B------:R-:W-:Y:S01]  /*f6d0*/  ISETP.GT.AND P5, PT, R0.reuse, 0x30, P3 ;  /* 0x000000300000780c */ /* 0x040fe20001fa4270 */
[----:B------:R-:W-:Y:S01]  /*f6e0*/  FMUL R9, R9, R2 ;  /* 0x0000000209097220 */ /* 0x000fe20000400000 */
[----:B------:R-:W-:-:S04]  /*f6f0*/  ISETP.GT.AND P0, PT, R0, 0x31, P3 ;  /* 0x000000310000780c */ /* 0x000fc80001f04270 */
[----:B------:R-:W-:-:S03]  /*f700*/  F2FP.F16.F32.PACK_AB R9, RZ, R9 ;  /* 0x00000009ff09723e */ /* 0x000fc600000000ff */
[----:B------:R0:W-:Y:S04]  /*f710*/  @P1 STG.E.U16 desc[UR36][R6.64+0x50], R10 ;  /* 0x0000500a06001986 */ /* 0x0001e8000c101524 */
[----:B0-----:R-:W5:Y:S01]  /*f720*/  LDL.LU R10, [R1+0x74] ;  /* 0x00007400010a7983 */ /* 0x001f620000300800 */
[----:B---3--:R-:W-:-:S05]  /*f730*/  FMUL R3, R3, R2 ;  /* 0x0000000203037220 */ /* 0x008fca0000400000 */
[----:B------:R-:W-:Y:S01]  /*f740*/  F2FP.F16.F32.PACK_AB R3, RZ, R3 ;  /* 0x00000003ff03723e */ /* 0x000fe200000000ff */
[----:B----4-:R-:W-:-:S04]  /*f750*/  FMUL R8, R8, R2 ;  /* 0x0000000208087220 */ /* 0x010fc80000400000 */
[----:B------:R0:W-:Y:S04]  /*f760*/  @P4 STG.E.U16 desc[UR36][R6.64+0x52], R3 ;  /* 0x0000520306004986 */ /* 0x0001e8000c101524 */
[----:B------:R1:W-:Y:S01]  /*f770*/  @P5 STG.E.U16 desc[UR36][R4.64+0x60], R9 ;  /* 0x0000600904005986 */ /* 0x0003e2000c101524 */
[----:B0-----:R-:W-:-:S03]  /*f780*/  F2FP.F16.F32.PACK_AB R3, RZ, R8 ;  /* 0x00000008ff03723e */ /* 0x001fc600000000ff */
[----:B------:R-:W3:Y:S01]  /*f790*/  LDL.LU R8, [R1+0x68] ;  /* 0x0000680001087983 */ /* 0x000ee20000300800 */
[----:B-1----:R-:W-:-:S03]  /*f7a0*/  PRMT R9, R3, 0x7610, R9 ;  /* 0x0000761003097816 */ /* 0x002fc60000000009 */
[----:B------:R-:W4:Y:S04]  /*f7b0*/  LDL.LU R3, [R1+0x6c] ;  /* 0x00006c0001037983 */ /* 0x000f280000300800 */
[----:B------:R0:W-:Y:S04]  /*f7c0*/  @P0 STG.E.U16 desc[UR36][R4.64+0x62], R9 ;  /* 0x0000620904000986 */ /* 0x0001e8000c101524 */
[----:B0-----:R-:W2:Y:S01]  /*f7d0*/  LDL.LU R9, [R1+0x70] ;  /* 0x0000700001097983 */ /* 0x001ea20000300800 */
[----:B------:R-:W-:Y:S01]  /*f7e0*/  ISETP.GT.AND P1, PT, R0, 0x30, P2 ;  /* 0x000000300000780c */ /* 0x000fe20001724270 */
[----:B---3--:R-:W-:-:S05]  /*f7f0*/  FMUL R8, R8, R2 ;  /* 0x0000000208087220 */ /* 0x008fca0000400000 */
[----:B------:R-:W-:-:S07]  /*f800*/  F2FP.F16.F32.PACK_AB R8, RZ, R8 ;  /* 0x00000008ff08723e */ /* 0x000fce00000000ff */
[----:B------:R0:W-:Y:S01]  /*f810*/  @P1 STG.E.U16 desc[UR36][R6.64+0x60], R8 ;  /* 0x0000600806001986 */ /* 0x0001e2000c101524 */
[----:B--2---:R-:W-:-:S05]  /*f820*/  FMUL R9, R9, R2 ;  /* 0x0000000209097220 */ /* 0x004fca0000400000 */
[----:B0-----:R-:W-:-:S04]  /*f830*/  F2FP.F16.F32.PACK_AB R8, RZ, R9 ;  /* 0x00000009ff08723e */ /* 0x001fc800000000ff */
[----:B------:R-:W-:Y:S02]  /*f840*/  PRMT R9, R8, 0x7610, R9 ;  /* 0x0000761008097816 */ /* 0x000fe40000000009 */
[----:B------:R-:W2:Y:S01]  /*f850*/  LDL.LU R8, [R1+0x78] ;  /* 0x0000780001087983 */ /* 0x000ea20000300800 */
[C---:B------:R-:W-:Y:S01]  /*f860*/  ISETP.GT.AND P4, PT, R0.reuse, 0x31, P2 ;  /* 0x000000310000780c */ /* 0x040fe20001784270 */
[-C--:B----4-:R-:W-:Y:S01]  /*f870*/  FMUL R3, R3, R2.reuse ;  /* 0x0000000203037220 */ /* 0x090fe20000400000 */
[----:B------:R-:W-:Y:S01]  /*f880*/  ISETP.GT.AND P5, PT, R0, 0x38, P3 ;  /* 0x000000380000780c */ /* 0x000fe20001fa4270 */
[----:B-----5:R-:W-:-:S03]  /*f890*/  FMUL R10, R10, R2 ;  /* 0x000000020a0a7220 */ /* 0x020fc60000400000 */
[----:B------:R-:W-:Y:S02]  /*f8a0*/  F2FP.F16.F32.PACK_AB R3, RZ, R3 ;  /* 0x00000003ff03723e */ /* 0x000fe400000000ff */
[----:B------:R-:W-:-:S05]  /*f8b0*/  ISETP.GT.AND P6, PT, R0, 0x39, P3 ;  /* 0x000000390000780c */ /* 0x000fca0001fc4270 */
[----:B------:R0:W-:Y:S04]  /*f8c0*/  @P4 STG.E.U16 desc[UR36][R6.64+0x62], R3 ;  /* 0x0000620306004986 */ /* 0x0001e8000c101524 */
[----:B------:R1:W-:Y:S01]  /*f8d0*/  @P5 STG.E.U16 desc[UR36][R4.64+0x70], R9 ;  /* 0x0000700904005986 */ /* 0x0003e2000c101524 */
[----:B0-----:R-:W-:-:S04]  /*f8e0*/  F2FP.F16.F32.PACK_AB R3, RZ, R10 ;  /* 0x0000000aff03723e */ /* 0x001fc800000000ff */
[----:B------:R-:W-:Y:S01]  /*f8f0*/  PRMT R10, R3, 0x7610, R10 ;  /* 0x00007610030a7816 */ /* 0x000fe2000000000a */
[----:B-1----:R-:W3:Y:S04]  /*f900*/  LDL.LU R9, [R1+0x80] ;  /* 0x0000800001097983 */ /* 0x002ee80000300800 */
[----:B------:R0:W-:Y:S01]  /*f910*/  @P6 STG.E.U16 desc[UR36][R4.64+0x72], R10 ;  /* 0x0000720a04006986 */ /* 0x0001e2000c101524 */
[----:B--2---:R-:W-:-:S05]  /*f920*/  FMUL R8, R8, R2 ;  /* 0x0000000208087220 */ /* 0x004fca0000400000 */
[----:B------:R-:W-:Y:S02]  /*f930*/  F2FP.F16.F32.PACK_AB R3, RZ, R8 ;  /* 0x00000008ff03723e */ /* 0x000fe400000000ff */
[----:B------:R-:W2:Y:S02]  /*f940*/  LDL.LU R8, [R1+0x7c] ;  /* 0x00007c0001087983 */ /* 0x000ea40000300800 */
[----:B0-----:R-:W-:Y:S02]  /*f950*/  PRMT R10, R3, 0x7610, R10 ;  /* 0x00007610030a7816 */ /* 0x001fe4000000000a */
[----:B------:R-:W4:Y:S01]  /*f960*/  LDL.LU R3, [R1+0x84] ;  /* 0x0000840001037983 */ /* 0x000f220000300800 */
[C---:B------:R-:W-:Y:S02]  /*f970*/  ISETP.GT.AND P0, PT, R0.reuse, 0x38, P2 ;  /* 0x000000380000780c */ /* 0x040fe40001704270 */
[C---:B------:R-:W-:Y:S02]  /*f980*/  ISETP.GT.AND P1, PT, R0.reuse, 0x39, P2 ;  /* 0x000000390000780c */ /* 0x040fe40001724270 */
[----:B------:R-:W-:-:S02]  /*f990*/  ISETP.GT.AND P4, PT, R0, 0x40, P3 ;  /* 0x000000400000780c */ /* 0x000fc40001f84270 */
[----:B------:R-:W-:-:S07]  /*f9a0*/  ISETP.GT.AND P5, PT, R0, 0x41, P3 ;  /* 0x000000410000780c */ /* 0x000fce0001fa4270 */
[----:B------:R0:W-:Y:S01]  /*f9b0*/  @P0 STG.E.U16 desc[UR36][R6.64+0x70], R10 ;  /* 0x0000700a06000986 */ /* 0x0001e2000c101524 */
[----:B---3--:R-:W-:-:S05]  /*f9c0*/  FMUL R9, R9, R2 ;  /* 0x0000000209097220 */ /* 0x008fca0000400000 */
[----:B------:R-:W-:Y:S01]  /*f9d0*/  F2FP.F16.F32.PACK_AB R9, RZ, R9 ;  /* 0x00000009ff09723e */ /* 0x000fe200000000ff */
[-C--:B--2---:R-:W-:Y:S01]  /*f9e0*/  FMUL R8, R8, R2.reuse ;  /* 0x0000000208087220 */ /* 0x084fe20000400000 */
[----:B----4-:R-:W-:-:S04]  /*f9f0*/  FMUL R3, R3, R2 ;  /* 0x0000000203037220 */ /* 0x010fc80000400000 */
[----:B------:R-:W-:-:S04]  /*fa00*/  F2FP.F16.F32.PACK_AB R8, RZ, R8 ;  /* 0x00000008ff08723e */ /* 0x000fc800000000ff */
[----:B0-----:R-:W-:Y:S02]  /*fa10*/  PRMT R10, R8, 0x7610, R10 ;  /* 0x00007610080a7816 */ /* 0x001fe4000000000a */
[----:B------:R-:W-:Y:S01]  /*fa20*/  F2FP.F16.F32.PACK_AB R3, RZ, R3 ;  /* 0x00000003ff03723e */ /* 0x000fe200000000ff */
[----:B------:R-:W2:Y:S04]  /*fa30*/  LDL.LU R8, [R1+0x88] ;  /* 0x0000880001087983 */ /* 0x000ea80000300800 */
[----:B------:R-:W-:Y:S04]  /*fa40*/  @P1 STG.E.U16 desc[UR36][R6.64+0x72], R10 ;  /* 0x0000720a06001986 */ /* 0x000fe8000c101524 */
[----:B------:R0:W-:Y:S04]  /*fa50*/  @P4 STG.E.U16 desc[UR36][R4.64+0x80], R9 ;  /* 0x0000800904004986 */ /* 0x0001e8000c101524 */
[----:B------:R1:W-:Y:S04]  /*fa60*/  @P5 STG.E.U16 desc[UR36][R4.64+0x82], R3 ;  /* 0x0000820304005986 */ /* 0x0003e8000c101524 */
[----:B0-----:R-:W3:Y:S04]  /*fa70*/  LDL.LU R9, [R1+0x94] ;  /* 0x0000940001097983 */ /* 0x001ee80000300800 */
[----:B-1----:R-:W4:Y:S01]  /*fa80*/  LDL.LU R3, [R1+0x98] ;  /* 0x0000980001037983 */ /* 0x002f220000300800 */
[----:B------:R-:W-:Y:S01]  /*fa90*/  ISETP.GT.AND P0, PT, R0, 0x40, P2 ;  /* 0x000000400000780c */ /* 0x000fe20001704270 */
[----:B--2---:R-:W-:-:S05]  /*faa0*/  FMUL R8, R8, R2 ;  /* 0x0000000208087220 */ /* 0x004fca0000400000 */
[----:B------:R-:W-:-:S07]  /*fab0*/  F2FP.F16.F32.PACK_AB R8, RZ, R8 ;  /* 0x00000008ff08723e */ /* 0x000fce00000000ff */
[----:B------:R0:W-:Y:S01]  /*fac0*/  @P0 STG.E.U16 desc[UR36][R6.64+0x80], R8 ;  /* 0x0000800806000986 */ /* 0x0001e2000c101524 */
[----:B----4-:R-:W-:-:S05]  /*fad0*/  FMUL R3, R3, R2 ;  /* 0x0000000203037220 */ /* 0x010fca0000400000 */
[----:B0-----:R-:W-:Y:S02]  /*fae0*/  F2FP.F16.F32.PACK_AB R8, RZ, R3 ;  /* 0x00000003ff08723e */ /* 0x001fe400000000ff */
[----:B------:R-:W2:Y:S02]  /*faf0*/  LDL.LU R3, [R1+0x9c] ;  /* 0x00009c0001037983 */ /* 0x000ea40000300800 */
[----:B------:R-:W-:Y:S02]  /*fb00*/  PRMT R13, R8, 0x7610, R13 ;  /* 0x00007610080d7816 */ /* 0x000fe4000000000d */
[----:B------:R-:W4:Y:S01]  /*fb10*/  LDL.LU R8, [R1+0xa0] ;  /* 0x0000a00001087983 */ /* 0x000f220000300800 */
[C---:B------:R-:W-:Y:S01]  /*fb20*/  ISETP.GT.AND P1, PT, R0.reuse, 0x41, P2 ;  /* 0x000000410000780c */ /* 0x040fe20001724270 */
[-C--:B---3--:R-:W-:Y:S01]  /*fb30*/  FMUL R9, R9, R2.reuse ;  /* 0x0000000209097220 */ /* 0x088fe20000400000 */
[-C--:B------:R-:W-:Y:S01]  /*fb40*/  FMUL R11, R11, R2.reuse ;  /* 0x000000020b0b7220 */ /* 0x080fe20000400000 */
[----:B------:R-:W-:Y:S01]  /*fb50*/  ISETP.GT.AND P4, PT, R0, 0x48, P3 ;  /* 0x000000480000780c */ /* 0x000fe20001f84270 */
[----:B------:R-:W-:-:S02]  /*fb60*/  FMUL R12, R12, R2 ;  /* 0x000000020c0c7220 */ /* 0x000fc40000400000 */
[----:B------:R-:W-:Y:S02]  /*fb70*/  F2FP.F16.F32.PACK_AB R9, RZ, R9 ;  /* 0x00000009ff09723e */ /* 0x000fe400000000ff */
[----:B------:R-:W-:Y:S02]  /*fb80*/  F2FP.F16.F32.PACK_AB R11, RZ, R11 ;  /* 0x0000000bff0b723e */ /* 0x000fe400000000ff */
[----:B------:R-:W-:Y:S02]  /*fb90*/  F2FP.F16.F32.PACK_AB R10, RZ, R12 ;  /* 0x0000000cff0a723e */ /* 0x000fe400000000ff */
[----:B------:R-:W-:Y:S02]  /*fba0*/  PRMT R12, R9, 0x7610, R12 ;  /* 0x00007610090c7816 */ /* 0x000fe4000000000c */
[C---:B------:R-:W-:Y:S01]  /*fbb0*/  ISETP.GT.AND P5, PT, R0.reuse, 0x49, P3 ;  /* 0x000000490000780c */ /* 0x040fe20001fa4270 */
[----:B------:R-:W-:Y:S01]  /*fbc0*/  @P1 STG.E.U16 desc[UR36][R6.64+0x82], R11 ;  /* 0x0000820b06001986 */ /* 0x000fe2000c101524 */
[----:B------:R-:W-:-:S02]  /*fbd0*/  ISETP.GT.AND P0, PT, R0, 0x48, P2 ;  /* 0x000000480000780c */ /* 0x000fc40001704270 */
[C---:B------:R-:W-:Y:S01]  /*fbe0*/  ISETP.GT.AND P1, PT, R0.reuse, 0x49, P2 ;  /* 0x000000490000780c */ /* 0x040fe20001724270 */
[----:B------:R0:W-:Y:S01]  /*fbf0*/  @P4 STG.E.U16 desc[UR36][R4.64+0x90], R10 ;  /* 0x0000900a04004986 */ /* 0x0001e2000c101524 */
[----:B------:R-:W-:-:S07]  /*fc00*/  ISETP.GT.AND P4, PT, R0, 0x50, P3 ;  /* 0x000000500000780c */ /* 0x000fce0001f84270 */
[----:B------:R1:W-:Y:S01]  /*fc10*/  @P5 STG.E.U16 desc[UR36][R4.64+0x92], R12 ;  /* 0x0000920c04005986 */ /* 0x0003e2000c101524 */
[----:B------:R-:W-:-:S03]  /*fc20*/  ISETP.GT.AND P5, PT, R0, 0x51, P3 ;  /* 0x000000510000780c */ /* 0x000fc60001fa4270 */
[----:B------:R3:W-:Y:S01]  /*fc30*/  @P0 STG.E.U16 desc[UR36][R6.64+0x90], R13 ;  /* 0x0000900d06000986 */ /* 0x0007e2000c101524 */
[C---:B------:R-:W-:Y:S02]  /*fc40*/  ISETP.GT.AND P0, PT, R0.reuse, 0x51, P2 ;  /* 0x000000510000780c */ /* 0x040fe40001704270 */
[----:B------:R-:W-:Y:S01]  /*fc50*/  ISETP.GT.AND P6, PT, R0, 0x71, P3 ;  /* 0x000000710000780c */ /* 0x000fe20001fc4270 */
[----:B--2---:R-:W-:-:S05]  /*fc60*/  FMUL R3, R3, R2 ;  /* 0x0000000203037220 */ /* 0x004fca0000400000 */
[----:B------:R-:W-:Y:S01]  /*fc70*/  F2FP.F16.F32.PACK_AB R9, RZ, R3 ;  /* 0x00000003ff09723e */ /* 0x000fe200000000ff */
[-C--:B----4-:R-:W-:Y:S01]  /*fc80*/  FMUL R3, R8, R2.reuse ;  /* 0x0000000208037220 */ /* 0x090fe20000400000 */
[----:B------:R-:W-:-:S04]  /*fc90*/  FMUL R8, R235, R2 ;  /* 0x00000002eb087220 */ /* 0x000fc80000400000 */
[----:B------:R-:W-:Y:S02]  /*fca0*/  F2FP.F16.F32.PACK_AB R3, RZ, R3 ;  /* 0x00000003ff03723e */ /* 0x000fe400000000ff */
[----:B0-----:R-:W-:Y:S02]  /*fcb0*/  PRMT R10, R9, 0x7610, R10 ;  /* 0x00007610090a7816 */ /* 0x001fe4000000000a */
[----:B------:R-:W-:Y:S01]  /*fcc0*/  PRMT R11, R3, 0x7610, R11 ;  /* 0x00007610030b7816 */ /* 0x000fe2000000000b */
[----:B------:R-:W-:Y:S01]  /*fcd0*/  FMUL R3, R233, R2 ;  /* 0x00000002e9037220 */ /* 0x000fe20000400000 */
[----:B------:R-:W-:Y:S01]  /*fce0*/  F2FP.F16.F32.PACK_AB R8, RZ, R8 ;  /* 0x00000008ff08723e */ /* 0x000fe200000000ff */
[----:B------:R-:W-:Y:S01]  /*fcf0*/  FMUL R9, R234, R2 ;  /* 0x00000002ea097220 */ /* 0x000fe20000400000 */
[----:B------:R0:W-:Y:S02]  /*fd00*/  @P1 STG.E.U16 desc[UR36][R6.64+0x92], R10 ;  /* 0x0000920a06001986 */ /* 0x0001e4000c101524 */
[----:B-1----:R-:W-:-:S02]  /*fd10*/  PRMT R12, R8, 0x7610, R12 ;  /* 0x00007610080c7816 */ /* 0x002fc4000000000c */
[----:B------:R-:W-:Y:S01]  /*fd20*/  F2FP.F16.F32.PACK_AB R8, RZ, R3 ;  /* 0x00000003ff08723e */ /* 0x000fe200000000ff */
[-C--:B------:R-:W-:Y:S01]  /*fd30*/  FMUL R3, R232, R2.reuse ;  /* 0x00000002e8037220 */ /* 0x080fe20000400000 */
[C---:B------:R-:W-:Y:S02]  /*fd40*/  ISETP.GT.AND P1, PT, R0.reuse, 0x50, P2 ;  /* 0x000000500000780c */ /* 0x040fe40001724270 */
[----:B------:R-:W-:Y:S01]  /*fd50*/  F2FP.F16.F32.PACK_AB R9, RZ, R9 ;  /* 0x00000009ff09723e */ /* 0x000fe200000000ff */
[----:B------:R1:W-:Y:S01]  /*fd60*/  @P4 STG.E.U16 desc[UR36][R4.64+0xa0], R11 ;  /* 0x0000a00b04004986 */ /* 0x0003e2000c101524 */
[----:B------:R-:W-:Y:S02]  /*fd70*/  ISETP.GT.AND P4, PT, R0, 0x58, P3 ;  /* 0x000000580000780c */ /* 0x000fe40001f84270 */
[----:B---3--:R-:W-:Y:S02]  /*fd80*/  PRMT R13, R9, 0x7610, R13 ;  /* 0x00007610090d7816 */ /* 0x008fe4000000000d */
[----:B------:R-:W-:Y:S01]  /*fd90*/  F2FP.F16.F32.PACK_AB R9, RZ, R3 ;  /* 0x00000003ff09723e */ /* 0x000fe200000000ff */
[-C--:B------:R-:W-:Y:S01]  /*fda0*/  FMUL R3, R230, R2.reuse ;  /* 0x00000002e6037220 */ /* 0x080fe20000400000 */
[----:B------:R-:W-:Y:S01]  /*fdb0*/  PRMT R14, R8, 0x7610, R14 ;  /* 0x00007610080e7816 */ /* 0x000fe2000000000e */
[----:B------:R-:W-:Y:S01]  /*fdc0*/  FMUL R8, R231, R2 ;  /* 0x00000002e7087220 */ /* 0x000fe20000400000 */
[----:B------:R2:W-:Y:S01]  /*fdd0*/  @P5 STG.E.U16 desc[UR36][R4.64+0xa2], R12 ;  /* 0x0000a20c04005986 */ /* 0x0005e2000c101524 */
[----:B------:R-:W-:-:S02]  /*fde0*/  ISETP.GT.AND P5, PT, R0, 0x59, P3 ;  /* 0x000000590000780c */ /* 0x000fc40001fa4270 */
[----:B------:R-:W-:Y:S01]  /*fdf0*/  F2FP.F16.F32.PACK_AB R3, RZ, R3 ;  /* 0x00000003ff03723e */ /* 0x000fe200000000ff */
[----:B------:R-:W-:Y:S01]  /*fe00*/  @P1 STG.E.U16 desc[UR36][R6.64+0xa0], R13 ;  /* 0x0000a00d06001986 */ /* 0x000fe2000c101524 */
[----:B0-----:R-:W-:Y:S01]  /*fe10*/  F2FP.F16.F32.PACK_AB R10, RZ, R8 ;  /* 0x00000008ff0a723e */ /* 0x001fe200000000ff */
[-C--:B------:R-:W-:Y:S01]  /*fe20*/  FMUL R8, R229, R2.reuse ;  /* 0x00000002e5087220 */ /* 0x080fe20000400000 */
[----:B-1----:R-:W-:Y:S01]  /*fe30*/  PRMT R11, R3, 0x7610, R11 ;  /* 0x00007610030b7816 */ /* 0x002fe2000000000b */
[----:B------:R-:W-:Y:S01]  /*fe40*/  @P0 STG.E.U16 desc[UR36][R6.64+0xa2], R14 ;  /* 0x0000a20e06000986 */ /* 0x000fe2000c101524 */
[----:B------:R-:W-:Y:S01]  /*fe50*/  ISETP.GT.AND P0, PT, R0, 0x58, P2 ;  /* 0x000000580000780c */ /* 0x000fe20001704270 */
[----:B------:R-:W-:Y:S01]  /*fe60*/  FMUL R3, R228, R2 ;  /* 0x00000002e4037220 */ /* 0x000fe20000400000 */
[C---:B------:R-:W-:Y:S01]  /*fe70*/  ISETP.GT.AND P1, PT, R0.reuse, 0x59, P2 ;  /* 0x000000590000780c */ /* 0x040fe20001724270 */
[----:B------:R0:W-:Y:S01]  /*fe80*/  @P4 STG.E.U16 desc[UR36][R4.64+0xb0], R9 ;  /* 0x0000b00904004986 */ /* 0x0001e2000c101524 */
[----:B------:R-:W-:-:S02]  /*fe90*/  ISETP.GT.AND P4, PT, R0, 0x60, P3 ;  /* 0x000000600000780c */ /* 0x000fc40001f84270 */
[----:B------:R-:W-:Y:S01]  /*fea0*/  F2FP.F16.F32.PACK_AB R8, RZ, R8 ;  /* 0x00000008ff08723e */ /* 0x000fe200000000ff */
[----:B------:R1:W-:Y:S03]  /*feb0*/  @P5 STG.E.U16 desc[UR36][R4.64+0xb2], R10 ;  /* 0x0000b20a04005986 */ /* 0x0003e6000c101524 */
[----:B--2---:R-:W-:Y:S02]  /*fec0*/  PRMT R12, R8, 0x7610, R12 ;  /* 0x00007610080c7816 */ /* 0x004fe4000000000c */
[----:B0-----:R-:W-:Y:S01]  /*fed0*/  F2FP.F16.F32.PACK_AB R9, RZ, R3 ;  /* 0x00000003ff09723e */ /* 0x001fe200000000ff */
[-C--:B------:R-:W-:Y:S01]  /*fee0*/  FMUL R3, R227, R2.reuse ;  /* 0x00000002e3037220 */ /* 0x080fe20000400000 */
[-C--:B------:R-:W-:Y:S02]  /*fef0*/  FMUL R8, R226, R2.reuse ;  /* 0x00000002e2087220 */ /* 0x080fe40000400000 */
[----:B-1----:R-:W-:Y:S01]  /*ff00*/  PRMT R10, R9, 0x7610, R10 ;  /* 0x00007610090a7816 */ /* 0x002fe2000000000a */
[----:B------:R0:W-:Y:S01]  /*ff10*/  @P0 STG.E.U16 desc[UR36][R6.64+0xb0], R11 ;  /* 0x0000b00b06000986 */ /* 0x0001e2000c101524 */
[----:B------:R-:W-:Y:S01]  /*ff20*/  F2FP.F16.F32.PACK_AB R3, RZ, R3 ;  /* 0x00000003ff03723e */ /* 0x000fe200000000ff */
[----:B------:R-:W-:Y:S01]  /*ff30*/  FMUL R9, R225, R2 ;  /* 0x00000002e1097220 */ /* 0x000fe20000400000 */
[C---:B------:R-:W-:Y:S01]  /*ff40*/  ISETP.GT.AND P5, PT, R0.reuse, 0x61, P3 ;  /* 0x000000610000780c */ /* 0x040fe20001fa4270 */
[----:B------:R1:W-:Y:S01]  /*ff50*/  @P1 STG.E.U16 desc[UR36][R6.64+0xb2], R12 ;  /* 0x0000b20c06001986 */ /* 0x0003e2000c101524 */
[----:B------:R-:W-:-:S03]  /*ff60*/  ISETP.GT.AND P1, PT, R0, 0x60, P2 ;  /* 0x000000600000780c */ /* 0x000fc60001724270 */
[----:B------:R-:W-:Y:S01]  /*ff70*/  @P4 STG.E.U16 desc[UR36][R4.64+0xc0], R10 ;  /* 0x0000c00a04004986 */ /* 0x000fe2000c101524 */
[----:B------:R-:W-:Y:S02]  /*ff80*/  ISETP.GT.AND P4, PT, R0, 0x61, P2 ;  /* 0x000000610000780c */ /* 0x000fe40001784270 */
[----:B------:R-:W-:Y:S02]  /*ff90*/  F2FP.F16.F32.PACK_AB R8, RZ, R8 ;  /* 0x00000008ff08723e */ /* 0x000fe400000000ff */
[----:B0-----:R-:W-:Y:S01]  /*ffa0*/  PRMT R11, R3, 0x7610, R11 ;  /* 0x00007610030b7816 */ /* 0x001fe2000000000b */
[-C--:B------:R-:W-:Y:S01]  /*ffb0*/  FMUL R3, R224, R2.reuse ;  /* 0x00000002e0037220 */ /* 0x080fe20000400000 */
[----:B------:R-:W-:Y:S02]  /*ffc0*/  F2FP.F16.F32.PACK_AB R9, RZ, R9 ;  /* 0x00000009ff09723e */ /* 0x000fe400000000ff */
[----:B-1----:R-:W-:Y:S02]  /*ffd0*/  PRMT R12, R8, 0x7610, R12 ;  /* 0x00007610080c7816 */ /* 0x002fe4000000000c */
[----:B------:R-:W-:Y:S01]  /*ffe0*/  F2FP.F16.F32.PACK_AB R8, RZ, R3 ;  /* 0x00000003ff08723e */ /* 0x000fe200000000ff */
[----:B------:R-:W-:Y:S01]  /*fff0*/  FMUL R3, R223, R2 ;  /* 0x00000002df037220 */ /* 0x000fe20000400000 */
[----:B------:R-:W-:Y:S01]  /*10000*/  PRMT R13, R9, 0x7610, R13 ;  /* 0x00007610090d7816 */ /* 0x000fe2000000000d */
[----:B------:R0:W-:Y:S01]  /*10010*/  @P5 STG.E.U16 desc[UR36][R4.64+0xc2], R11 ;  /* 0x0000c20b04005986 */ /* 0x0001e2000c101524 */
[----:B------:R-:W-:-:S02]  /*10020*/  ISETP.GT.AND P0, PT, R0, 0x68, P3 ;  /* 0x000000680000780c */ /* 0x000fc40001f04270 */
[----:B------:R-:W-:Y:S01]  /*10030*/  F2FP.F16.F32.PACK_AB R9, RZ, R3 ;  /* 0x00000003ff09723e */ /* 0x000fe200000000ff */
[----:B------:R1:W-:Y:S01]  /*10040*/  @P1 STG.E.U16 desc[UR36][R6.64+0xc0], R12 ;  /* 0x0000c00c06001986 */ /* 0x0003e2000c101524 */
[----:B------:R-:W-:-:S03]  /*10050*/  FMUL R3, R221, R2 ;  /* 0x00000002dd037220 */ /* 0x000fc60000400000 */
[----:B------:R-:W-:Y:S01]  /*10060*/  @P4 STG.E.U16 desc[UR36][R6.64+0xc2], R13 ;  /* 0x0000c20d06004986 */ /* 0x000fe2000c101524 */
[----:B------:R-:W-:Y:S02]  /*10070*/  ISETP.GT.AND P4, PT, R0, 0x69, P3 ;  /* 0x000000690000780c */ /* 0x000fe40001f84270 */
[----:B------:R-:W-:Y:S01]  /*10080*/  PRMT R14, R8, 0x7610, R14 ;  /* 0x00007610080e7816 */ /* 0x000fe2000000000e */
[-C--:B------:R-:W-:Y:S01]  /*10090*/  FMUL R8, R222, R2.reuse ;  /* 0x00000002de087220 */ /* 0x080fe20000400000 */
[----:B------:R-:W-:Y:S02]  /*100a0*/  F2FP.F16.F32.PACK_AB R3, RZ, R3 ;  /* 0x00000003ff03723e */ /* 0x000fe400000000ff */
[----:B------:R-:W-:Y:S01]  /*100b0*/  ISETP.GT.AND P1, PT, R0, 0x68, P2 ;  /* 0x000000680000780c */ /* 0x000fe20001724270 */
[----:B------:R-:W-:Y:S01]  /*100c0*/  @P0 STG.E.U16 desc[UR36][R4.64+0xd0], R14 ;  /* 0x0000d00e04000986 */ /* 0x000fe2000c101524 */
[----:B0-----:R-:W-:Y:S01]  /*100d0*/  PRMT R11, R3, 0x7610, R11 ;  /* 0x00007610030b7816 */ /* 0x001fe2000000000b */
[----:B------:R-:W-:Y:S01]  /*100e0*/  FMUL R3, R219, R2 ;  /* 0x00000002db037220 */ /* 0x000fe20000400000 */
[----:B------:R-:W-:Y:S01]  /*100f0*/  F2FP.F16.F32.PACK_AB R10, RZ, R8 ;  /* 0x00000008ff0a723e */ /* 0x000fe200000000ff */
[----:B------:R-:W-:Y:S01]  /*10100*/  FMUL R8, R220, R2 ;  /* 0x00000002dc087220 */ /* 0x000fe20000400000 */
[C---:B------:R-:W-:Y:S01]  /*10110*/  ISETP.GT.AND P0, PT, R0.reuse, 0x69, P2 ;  /* 0x000000690000780c */ /* 0x040fe20001704270 */
[----:B------:R0:W-:Y:S01]  /*10120*/  @P4 STG.E.U16 desc[UR36][R4.64+0xd2], R9 ;  /* 0x0000d20904004986 */ /* 0x0001e2000c101524 */
[----:B------:R-:W-:-:S02]  /*10130*/  ISETP.GT.AND P5, PT, R0, 0x70, P3 ;  /* 0x000000700000780c */ /* 0x000fc40001fa4270 */
[----:B------:R-:W-:-:S04]  /*10140*/  F2FP.F16.F32.PACK_AB R8, RZ, R8 ;  /* 0x00000008ff08723e */ /* 0x000fc800000000ff */
[----:B-1----:R-:W-:Y:S02]  /*10150*/  PRMT R12, R8, 0x7610, R12 ;  /* 0x00007610080c7816 */ /* 0x002fe4000000000c */
[----:B0-----:R-:W-:Y:S01]  /*10160*/  F2FP.F16.F32.PACK_AB R9, RZ, R3 ;  /* 0x00000003ff09723e */ /* 0x001fe200000000ff */
[-C--:B------:R-:W-:Y:S01]  /*10170*/  FMUL R3, R218, R2.reuse ;  /* 0x00000002da037220 */ /* 0x080fe20000400000 */
[----:B------:R-:W-:Y:S01]  /*10180*/  FMUL R8, R217, R2 ;  /* 0x00000002d9087220 */ /* 0x000fe20000400000 */
[----:B------:R0:W-:Y:S03]  /*10190*/  @P1 STG.E.U16 desc[UR36][R6.64+0xd0], R10 ;  /* 0x0000d00a06001986 */ /* 0x0001e6000c101524 */
[----:B------:R-:W-:Y:S01]  /*101a0*/  F2FP.F16.F32.PACK_AB R3, RZ, R3 ;  /* 0x00000003ff03723e */ /* 0x000fe200000000ff */
[----:B------:R1:W-:Y:S01]  /*101b0*/  @P0 STG.E.U16 desc[UR36][R6.64+0xd2], R11 ;  /* 0x0000d20b06000986 */ /* 0x0003e2000c101524 */
[----:B------:R-:W-:-:S02]  /*101c0*/  ISETP.GT.AND P1, PT, R0, 0x70, P2 ;  /* 0x000000700000780c */ /* 0x000fc40001724270 */
[----:B------:R-:W-:Y:S01]  /*101d0*/  F2FP.F16.F32.PACK_AB R8, RZ, R8 ;  /* 0x00000008ff08723e */ /* 0x000fe200000000ff */
[----:B------:R2:W-:Y:S01]  /*101e0*/  @P5 STG.E.U16 desc[UR36][R4.64+0xe0], R12 ;  /* 0x0000e00c04005986 */ /* 0x0005e2000c101524 */
[----:B0-----:R-:W-:Y:S01]  /*101f0*/  PRMT R10, R9, 0x7610, R10 ;  /* 0x00007610090a7816 */ /* 0x001fe2000000000a */
[-C--:B------:R-:W-:Y:S01]  /*10200*/  FMUL R9, R216, R2.reuse ;  /* 0x00000002d8097220 */ /* 0x080fe20000400000 */
[----:B-1----:R-:W-:Y:S01]  /*10210*/  PRMT R11, R3, 0x7610, R11 ;  /* 0x00007610030b7816 */ /* 0x002fe2000000000b */
[----:B------:R-:W-:-:S03]  /*10220*/  FMUL R3, R215, R2 ;  /* 0x00000002d7037220 */ /* 0x000fc60000400000 */
[----:B------:R-:W-:Y:S02]  /*10230*/  F2FP.F16.F32.PACK_AB R9, RZ, R9 ;  /* 0x00000009ff09723e */ /* 0x000fe400000000ff */
[----:B--2---:R-:W-:Y:S02]  /*10240*/  PRMT R12, R8, 0x7610, R12 ;  /* 0x00007610080c7816 */ /* 0x004fe4000000000c */
[----:B------:R-:W-:Y:S01]  /*10250*/  F2FP.F16.F32.PACK_AB R8, RZ, R3 ;  /* 0x00000003ff08723e */ /* 0x000fe200000000ff */
[----:B------:R-:W-:Y:S01]  /*10260*/  FMUL R3, R214, R2 ;  /* 0x00000002d6037220 */ /* 0x000fe20000400000 */
[C---:B------:R-:W-:Y:S02]  /*10270*/  ISETP.GT.AND P4, PT, R0.reuse, 0x71, P2 ;  /* 0x000000710000780c */ /* 0x040fe40001784270 */
[----:B------:R-:W-:Y:S01]  /*10280*/  ISETP.GT.AND P5, PT, R0, 0x78, P3 ;  /* 0x000000780000780c */ /* 0x000fe20001fa4270 */
[----:B------:R0:W-:Y:S01]  /*10290*/  @P6 STG.E.U16 desc[UR36][R4.64+0xe2], R10 ;  /* 0x0000e20a04006986 */ /* 0x0001e2000c101524 */
[----:B------:R-:W-:-:S02]  /*102a0*/  PRMT R13, R9, 0x7610, R13 ;  /* 0x00007610090d7816 */ /* 0x000fc4000000000d */
[----:B------:R-:W-:Y:S01]  /*102b0*/  F2FP.F16.F32.PACK_AB R9, RZ, R3 ;  /* 0x00000003ff09723e */ /* 0x000fe200000000ff */
[----:B------:R1:W-:Y:S01]  /*102c0*/  @P1 STG.E.U16 desc[UR36][R6.64+0xe0], R11 ;  /* 0x0000e00b06001986 */ /* 0x0003e2000c101524 */
[----:B------:R-:W-:Y:S01]  /*102d0*/  ISETP.GT.AND P0, PT, R0, 0x79, P3 ;  /* 0x000000790000780c */ /* 0x000fe20001f04270 */
[-C--:B------:R-:W-:Y:S01]  /*102e0*/  FMUL R3, R212, R2.reuse ;  /* 0x00000002d4037220 */ /* 0x080fe20000400000 */
[----:B------:R-:W-:Y:S02]  /*102f0*/  ISETP.GT.AND P1, PT, R0, 0x78, P2 ;  /* 0x000000780000780c */ /* 0x000fe40001724270 */
[----:B------:R-:W-:Y:S01]  /*10300*/  PRMT R14, R8, 0x7610, R14 ;  /* 0x00007610080e7816 */ /* 0x000fe2000000000e */
[----:B------:R-:W-:Y:S01]  /*10310*/  FMUL R8, R213, R2 ;  /* 0x00000002d5087220 */ /* 0x000fe20000400000 */
[----:B------:R-:W-:Y:S01]  /*10320*/  F2FP.F16.F32.PACK_AB R3, RZ, R3 ;  /* 0x00000003ff03723e */ /* 0x000fe200000000ff */
[----:B------:R2:W-:Y:S01]  /*10330*/  @P4 STG.E.U16 desc[UR36][R6.64+0xe2], R12 ;  /* 0x0000e20c06004986 */ /* 0x0005e2000c101524 */
[----:B------:R-:W-:-:S02]  /*10340*/  ISETP.GT.AND P4, PT, R0, 0x79, P2 ;  /* 0x000000790000780c */ /* 0x000fc40001784270 */
[----:B0-----:R-:W-:Y:S01]  /*10350*/  F2FP.F16.F32.PACK_AB R10, RZ, R8 ;  /* 0x00000008ff0a723e */ /* 0x001fe200000000ff */
[----:B------:R-:W-:Y:S01]  /*10360*/  @P5 STG.E.U16 desc[UR36][R4.64+0xf0], R13 ;  /* 0x0000f00d04005986 */ /* 0x000fe2000c101524 */
[----:B-1----:R-:W-:Y:S01]  /*10370*/  PRMT R11, R3, 0x7610, R11 ;  /* 0x00007610030b7816 */ /* 0x002fe2000000000b */
[-C--:B------:R-:W-:Y:S01]  /*10380*/  FMUL R3, R210, R2.reuse ;  /* 0x00000002d2037220 */ /* 0x080fe20000400000 */
[----:B------:R-:W-:Y:S01]  /*10390*/  FMUL R8, R211, R2 ;  /* 0x00000002d3087220 */ /* 0x000fe20000400000 */
[C---:B------:R-:W-:Y:S01]  /*103a0*/  ISETP.GT.AND P5, PT, R0.reuse, 0x80, P3 ;  /* 0x000000800000780c */ /* 0x040fe20001fa4270 */
[----:B------:R-:W-:Y:S01]  /*103b0*/  @P0 STG.E.U16 desc[UR36][R4.64+0xf2], R14 ;  /* 0x0000f20e04000986 */ /* 0x000fe2000c101524 */
[----:B------:R-:W-:-:S03]  /*103c0*/  ISETP.GT.AND P6, PT, R0, 0x81, P3 ;  /* 0x000000810000780c */ /* 0x000fc60001fc4270 */
[----:B------:R0:W-:Y:S01]  /*103d0*/  @P1 STG.E.U16 desc[UR36][R6.64+0xf0], R9 ;  /* 0x0000f00906001986 */ /* 0x0001e2000c101524 */
[----:B------:R-:W-:-:S04]  /*103e0*/  F2FP.F16.F32.PACK_AB R8, RZ, R8 ;  /* 0x00000008ff08723e */ /* 0x000fc800000000ff */
[----:B--2---:R-:W-:Y:S01]  /*103f0*/  PRMT R12, R8, 0x7610, R12 ;  /* 0x00007610080c7816 */ /* 0x004fe2000000000c */
[-C--:B------:R-:W-:Y:S01]  /*10400*/  FMUL R8, R208, R2.reuse ;  /* 0x00000002d0087220 */ /* 0x080fe20000400000 */
[----:B0-----:R-:W-:Y:S01]  /*10410*/  F2FP.F16.F32.PACK_AB R9, RZ, R3 ;  /* 0x00000003ff09723e */ /* 0x001fe200000000ff */
[----:B------:R-:W-:Y:S01]  /*10420*/  FMUL R3, R209, R2 ;  /* 0x00000002d1037220 */ /* 0x000fe20000400000 */
[----:B------:R0:W-:Y:S01]  /*10430*/  @P4 STG.E.U16 desc[UR36][R6.64+0xf2], R10 ;  /* 0x0000f20a06004986 */ /* 0x0001e2000c101524 */
[----:B------:R-:W-:-:S03]  /*10440*/  ISETP.GT.AND P0, PT, R0, 0x80, P2 ;  /* 0x000000800000780c */ /* 0x000fc60001704270 */
[----:B------:R-:W-:Y:S01]  /*10450*/  F2FP.F16.F32.PACK_AB R3, RZ, R3 ;  /* 0x00000003ff03723e */ /* 0x000fe200000000ff */
[----:B------:R1:W-:Y:S01]  /*10460*/  @P5 STG.E.U16 desc[UR36][R4.64+0x100], R11 ;  /* 0x0001000b04005986 */ /* 0x0003e2000c101524 */
[----:B------:R-:W-:Y:S02]  /*10470*/  ISETP.GT.AND P1, PT, R0, 0x81, P2 ;  /* 0x000000810000780c */ /* 0x000fe40001724270 */
[----:B------:R-:W-:Y:S01]  /*10480*/  F2FP.F16.F32.PACK_AB R8, RZ, R8 ;  /* 0x00000008ff08723e */ /* 0x000fe200000000ff */
[----:B------:R2:W-:Y:S01]  /*10490*/  @P6 STG.E.U16 desc[UR36][R4.64+0x102], R12 ;  /* 0x0001020c04006986 */ /* 0x0005e2000c101524 */
[----:B0-----:R-:W-:Y:S01]  /*104a0*/  PRMT R10, R9, 0x7610, R10 ;  /* 0x00007610090a7816 */ /* 0x001fe2000000000a */
[-C--:B------:R-:W-:Y:S01]  /*104b0*/  FMUL R9, R207, R2.reuse ;  /* 0x00000002cf097220 */ /* 0x080fe20000400000 */
[----:B-1----:R-:W-:Y:S01]  /*104c0*/  PRMT R11, R3, 0x7610, R11 ;  /* 0x00007610030b7816 */ /* 0x002fe2000000000b */
[----:B------:R-:W-:Y:S01]  /*104d0*/  FMUL R3, R206, R2 ;  /* 0x00000002ce037220 */ /* 0x000fe20000400000 */
[----:B------:R-:W-:-:S02]  /*104e0*/  ISETP.GT.AND P4, PT, R0, 0x88, P3 ;  /* 0x000000880000780c */ /* 0x000fc40001f84270 */
[----:B--2---:R-:W-:Y:S02]  /*104f0*/  PRMT R12, R8, 0x7610, R12 ;  /* 0x00007610080c7816 */ /* 0x004fe4000000000c */
[----:B------:R-:W-:Y:S01]  /*10500*/  F2FP.F16.F32.PACK_AB R8, RZ, R3 ;  /* 0x00000003ff08723e */ /* 0x000fe200000000ff */
[-C--:B------:R-:W-:Y:S01]  /*10510*/  FMUL R3, R205, R2.reuse ;  /* 0x00000002cd037220 */ /* 0x080fe20000400000 */
[----:B------:R-:W-:Y:S02]  /*10520*/  F2FP.F16.F32.PACK_AB R9, RZ, R9 ;  /* 0x00000009ff09723e */ /* 0x000fe400000000ff */
[C---:B------:R-:W-:Y:S01]  /*10530*/  ISETP.GT.AND P5, PT, R0.reuse, 0x89, P3 ;  /* 0x000000890000780c */ /* 0x040fe20001fa4270 */
[----:B------:R0:W-:Y:S01]  /*10540*/  @P0 STG.E.U16 desc[UR36][R6.64+0x100], R10 ;  /* 0x0001000a06000986 */ /* 0x0001e2000c101524 */
[----:B------:R-:W-:Y:S02]  /*10550*/  PRMT R13, R9, 0x7610, R13 ;  /* 0x00007610090d7816 */ /* 0x000fe4000000000d */
[----:B------:R-:W-:Y:S01]  /*10560*/  F2FP.F16.F32.PACK_AB R9, RZ, R3 ;  /* 0x00000003ff09723e */ /* 0x000fe200000000ff */
[----:B------:R1:W-:Y:S01]  /*10570*/  @P1 STG.E.U16 desc[UR36][R6.64+0x102], R11 ;  /* 0x0001020b06001986 */ /* 0x0003e2000c101524 */
[C---:B------:R-:W-:Y:S01]  /*10580*/  ISETP.GT.AND P0, PT, R0.reuse, 0x88, P2 ;  /* 0x000000880000780c */ /* 0x040fe20001704270 */
[----:B------:R-:W-:Y:S01]  /*10590*/  FMUL R3, R203, R2 ;  /* 0x00000002cb037220 */ /* 0x000fe20000400000 */
[----:B------:R-:W-:-:S02]  /*105a0*/  ISETP.GT.AND P1, PT, R0, 0x89, P2 ;  /* 0x000000890000780c */ /* 0x000fc40001724270 */
[----:B------:R-:W-:Y:S01]  /*105b0*/  PRMT R14, R8, 0x7610, R14 ;  /* 0x00007610080e7816 */ /* 0x000fe2000000000e */
[----:B------:R-:W-:Y:S01]  /*105c0*/  FMUL R8, R204, R2 ;  /* 0x00000002cc087220 */ /* 0x000fe20000400000 */
[----:B------:R-:W-:Y:S01]  /*105d0*/  F2FP.F16.F32.PACK_AB R3, RZ, R3 ;  /* 0x00000003ff03723e */ /* 0x000fe200000000ff */
[----:B------:R2:W-:Y:S01]  /*105e0*/  @P4 STG.E.U16 desc[UR36][R4.64+0x110], R12 ;  /* 0x0001100c04004986 */ /* 0x0005e2000c101524 */
[----:B------:R-:W-:Y:S02]  /*105f0*/  ISETP.GT.AND P4, PT, R0, 0x90, P3 ;  /* 0x000000900000780c */ /* 0x000fe40001f84270 */
        /* <DEDUP_REMOVED lines=9> */
[----:B------:R-:W-:Y:S02]  /*10690*/  F2FP.F16.F32.PACK_AB R8, RZ, R8 ;  /* 0x00000008ff08723e */ /* 0x000fe400000000ff */
[----:B------:R-:W-:Y:S01]  /*106a0*/  ISETP.GT.AND P1, PT, R0, 0x91, P2 ;  /* 0x000000910000780c */ /* 0x000fe20001724270 */
[----:B------:R1:W-:Y:S01]  /*106b0*/  @P4 STG.E.U16 desc[UR36][R4.64+0x120], R10 ;  /* 0x0001200a04004986 */ /* 0x0003e2000c101524 */
[----:B--2---:R-:W-:Y:S01]  /*106c0*/  PRMT R12, R8, 0x7610, R12 ;  /* 0x00007610080c7816 */ /* 0x004fe2000000000c */
[-C--:B------:R-:W-:Y:S01]  /*106d0*/  FMUL R8, R199, R2.reuse ;  /* 0x00000002c7087220 */ /* 0x080fe20000400000 */
[----:B0-----:R-:W-:Y:S01]  /*106e0*/  F2FP.F16.F32.PACK_AB R9, RZ, R3 ;  /* 0x00000003ff09723e */ /* 0x001fe200000000ff */
[----:B------:R-:W-:Y:S01]  /*106f0*/  FMUL R3, R200, R2 ;  /* 0x00000002c8037220 */ /* 0x000fe20000400000 */
[----:B------:R-:W-:Y:S01]  /*10700*/  ISETP.GT.AND P4, PT, R0, 0x98, P3 ;  /* 0x000000980000780c */ /* 0x000fe20001f84270 */
[----:B------:R0:W-:Y:S03]  /*10710*/  @P5 STG.E.U16 desc[UR36][R4.64+0x122], R11 ;  /* 0x0001220b04005986 */ /* 0x0001e6000c101524 */
[----:B------:R-:W-:-:S02]  /*10720*/  F2FP.F16.F32.PACK_AB R3, RZ, R3 ;  /* 0x00000003ff03723e */ /* 0x000fc400000000ff */
[----:B-1----:R-:W-:Y:S01]  /*10730*/  PRMT R10, R9, 0x7610, R10 ;  /* 0x00007610090a7816 */ /* 0x002fe2000000000a */
[----:B------:R-:W-:Y:S01]  /*10740*/  FMUL R9, R198, R2 ;  /* 0x00000002c6097220 */ /* 0x000fe20000400000 */
[----:B------:R-:W-:Y:S01]  /*10750*/  F2FP.F16.F32.PACK_AB R8, RZ, R8 ;  /* 0x00000008ff08723e */ /* 0x000fe200000000ff */
[----:B------:R1:W-:Y:S01]  /*10760*/  @P0 STG.E.U16 desc[UR36][R6.64+0x120], R12 ;  /* 0x0001200c06000986 */ /* 0x0003e2000c101524 */
[----:B0-----:R-:W-:Y:S01]  /*10770*/  PRMT R11, R3, 0x7610, R11 ;  /* 0x00007610030b7816 */ /* 0x001fe2000000000b */
[----:B------:R-:W-:Y:S01]  /*10780*/  FMUL R3, R197, R2 ;  /* 0x00000002c5037220 */ /* 0x000fe20000400000 */
[C---:B------:R-:W-:Y:S01]  /*10790*/  ISETP.GT.AND P5, PT, R0.reuse, 0x99, P3 ;  /* 0x000000990000780c */ /* 0x040fe20001fa4270 */
[----:B------:R0:W-:Y:S01]  /*107a0*/  @P1 STG.E.U16 desc[UR36][R6.64+0x122], R10 ;  /* 0x0001220a06001986 */ /* 0x0001e2000c101524 */
[----:B------:R-:W-:Y:S02]  /*107b0*/  ISETP.GT.AND P1, PT, R0, 0x98, P2 ;  /* 0x000000980000780c */ /* 0x000fe40001724270 */
[----:B------:R-:W-:-:S02]  /*107c0*/  F2FP.F16.F32.PACK_AB R9, RZ, R9 ;  /* 0x00000009ff09723e */ /* 0x000fc400000000ff */
[----:B-1----:R-:W-:Y:S02]  /*107d0*/  PRMT R12, R8, 0x7610, R12 ;  /* 0x00007610080c7816 */ /* 0x002fe4000000000c */
[----:B------:R-:W-:Y:S01]  /*107e0*/  F2FP.F16.F32.PACK_AB R8, RZ, R3 ;  /* 0x00000003ff08723e */ /* 0x000fe200000000ff */
[-C--:B------:R-:W-:Y:S01]  /*107f0*/  FMUL R3, R196, R2.reuse ;  /* 0x00000002c4037220 */ /* 0x080fe20000400000 */
[C---:B------:R-:W-:Y:S01]  /*10800*/  ISETP.GT.AND P0, PT, R0.reuse, 0x99, P2 ;  /* 0x000000990000780c */ /* 0x040fe20001704270 */
[----:B------:R1:W-:Y:S01]  /*10810*/  @P4 STG.E.U16 desc[UR36][R4.64+0x130], R11 ;  /* 0x0001300b04004986 */ /* 0x0003e2000c101524 */
[----:B------:R-:W-:Y:S02]  /*10820*/  ISETP.GT.AND P4, PT, R0, 0xa0, P3 ;  /* 0x000000a00000780c */ /* 0x000fe40001f84270 */
[----:B------:R-:W-:Y:S02]  /*10830*/  PRMT R13, R9, 0x7610, R13 ;  /* 0x00007610090d7816 */ /* 0x000fe4000000000d */
        /* <DEDUP_REMOVED lines=68> */
[----:B------:R-:W-:Y:S02]  /*10c80*/  ISETP.GT.AND P1, PT, R0, 0xb8, P2 ;  /* 0x000000b80000780c */ /* 0x000fe40001724270 */
[----:B------:R-:W-:Y:S02]  /*10c90*/  F2FP.F16.F32.PACK_AB R8, RZ, R8 ;  /* 0x00000008ff08723e */ /* 0x000fe400000000ff */
[----:B0-----:R-:W-:Y:S01]  /*10ca0*/  PRMT R10, R9, 0x7610, R10 ;  /* 0x00007610090a7816 */ /* 0x001fe2000000000a */
[-C--:B------:R-:W-:Y:S01]  /*10cb0*/  FMUL R9, R180, R2.reuse ;  /* 0x00000002b4097220 */ /* 0x080fe20000400000 */
[----:B-1----:R-:W-:Y:S01]  /*10cc0*/  PRMT R11, R3, 0x7610, R11 ;  /* 0x00007610030b7816 */ /* 0x002fe2000000000b */
[----:B------:R-:W-:Y:S01]  /*10cd0*/  FMUL R3, R179, R2 ;  /* 0x00000002b3037220 */ /* 0x000fe20000400000 */
[----:B------:R0:W-:Y:S02]  /*10ce0*/  @P5 STG.E.U16 desc[UR36][R4.64+0x170], R12 ;  /* 0x0001700c04005986 */ /* 0x0001e4000c101524 */
[----:B------:R-:W-:-:S02]  /*10cf0*/  F2FP.F16.F32.PACK_AB R9, RZ, R9 ;  /* 0x00000009ff09723e */ /* 0x000fc400000000ff */
[C---:B------:R-:W-:Y:S02]  /*10d00*/  ISETP.GT.AND P4, PT, R0.reuse, 0xb9, P2 ;  /* 0x000000b90000780c */ /* 0x040fe40001784270 */
[----:B------:R-:W-:Y:S02]  /*10d10*/  ISETP.GT.AND P5, PT, R0, 0xc0, P3 ;  /* 0x000000c00000780c */ /* 0x000fe40001fa4270 */
[----:B0-----:R-:W-:Y:S02]  /*10d20*/  PRMT R12, R8, 0x7610, R12 ;  /* 0x00007610080c7816 */ /* 0x001fe4000000000c */
[----:B------:R-:W-:Y:S01]  /*10d30*/  F2FP.F16.F32.PACK_AB R8, RZ, R3 ;  /* 0x00000003ff08723e */ /* 0x000fe200000000ff */
[----:B------:R-:W-:Y:S01]  /*10d40*/  FMUL R3, R178, R2 ;  /* 0x00000002b2037220 */ /* 0x000fe20000400000 */
[----:B------:R-:W-:Y:S01]  /*10d50*/  PRMT R13, R9, 0x7610, R13 ;  /* 0x00007610090d7816 */ /* 0x000fe2000000000d */
[----:B------:R0:W-:Y:S01]  /*10d60*/  @P6 STG.E.U16 desc[UR36][R4.64+0x172], R10 ;  /* 0x0001720a04006986 */ /* 0x0001e2000c101524 */
[----:B------:R-:W-:-:S02]  /*10d70*/  ISETP.GT.AND P0, PT, R0, 0xc1, P3 ;  /* 0x000000c10000780c */ /* 0x000fc40001f04270 */
[----:B------:R-:W-:Y:S01]  /*10d80*/  F2FP.F16.F32.PACK_AB R9, RZ, R3 ;  /* 0x00000003ff09723e */ /* 0x000fe200000000ff */
[----:B------:R1:W-:Y:S01]  /*10d90*/  @P1 STG.E.U16 desc[UR36][R6.64+0x170], R11 ;  /* 0x0001700b06001986 */ /* 0x0003e2000c101524 */
[-C--:B------:R-:W-:Y:S01]  /*10da0*/  FMUL R3, R176, R2.reuse ;  /* 0x00000002b0037220 */ /* 0x080fe20000400000 */
[----:B------:R-:W-:Y:S02]  /*10db0*/  ISETP.GT.AND P1, PT, R0, 0xc0, P2 ;  /* 0x000000c00000780c */ /* 0x000fe40001724270 */
        /* <DEDUP_REMOVED lines=40> */
[C---:B------:R-:W-:Y:S01]  /*11040*/  ISETP.GT.AND P0, PT, R0.reuse, 0xd0, P2 ;  /* 0x000000d00000780c */ /* 0x040fe20001704270 */
        /* <DEDUP_REMOVED lines=11> */
[----:B------:R-:W-:Y:S01]  /*11100*/  ISETP.GT.AND P5, PT, R0, 0xd9, P3 ;  /* 0x000000d90000780c */ /* 0x000fe20001fa4270 */
[----:B------:R-:W-:Y:S01]  /*11110*/  FMUL R8, R166, R2 ;  /* 0x00000002a6087220 */ /* 0x000fe20000400000 */
[----:B------:R-:W-:Y:S01]  /*11120*/  @P0 STG.E.U16 desc[UR36][R6.64+0x1a0], R14 ;  /* 0x0001a00e06000986 */ /* 0x000fe2000c101524 */
[----:B------:R-:W-:-:S03]  /*11130*/  ISETP.GT.AND P0, PT, R0, 0xd8, P2 ;  /* 0x000000d80000780c */ /* 0x000fc60001704270 */
[----:B------:R0:W-:Y:S01]  /*11140*/  @P1 STG.E.U16 desc[UR36][R6.64+0x1a2], R9 ;  /* 0x0001a20906001986 */ /* 0x0001e2000c101524 */
[----:B------:R-:W-:Y:S02]  /*11150*/  F2FP.F16.F32.PACK_AB R8, RZ, R8 ;  /* 0x00000008ff08723e */ /* 0x000fe400000000ff */
[----:B------:R-:W-:Y:S02]  /*11160*/  ISETP.GT.AND P1, PT, R0, 0xd9, P2 ;  /* 0x000000d90000780c */ /* 0x000fe40001724270 */
        /* <DEDUP_REMOVED lines=16> */
[----:B------:R1:W-:Y:S01]  /*11270*/  @P1 STG.E.U16 desc[UR36][R6.64+0x1b2], R10 ;  /* 0x0001b20a06001986 */ /* 0x0003e2000c101524 */
[----:B------:R-:W-:Y:S02]  /*11280*/  ISETP.GT.AND P1, PT, R0, 0xe0, P2 ;  /* 0x000000e00000780c */ /* 0x000fe40001724270 */
[----:B0-----:R-:W-:Y:S02]  /*11290*/  PRMT R12, R8, 0x7610, R12 ;  /* 0x00007610080c7816 */ /* 0x001fe4000000000c */
[----:B------:R-:W-:Y:S01]  /*112a0*/  F2FP.F16.F32.PACK_AB R8, RZ, R3 ;  /* 0x00000003ff08723e */ /* 0x000fe200000000ff */
[-C--:B------:R-:W-:Y:S01]  /*112b0*/  FMUL R3, R160, R2.reuse ;  /* 0x00000002a0037220 */ /* 0x080fe20000400000 */
[----:B------:R-:W-:Y:S01]  /*112c0*/  ISETP.GT.AND P0, PT, R0, 0xe1, P2 ;  /* 0x000000e10000780c */ /* 0x000fe20001704270 */
[----:B------:R0:W-:Y:S01]  /*112d0*/  @P4 STG.E.U16 desc[UR36][R4.64+0x1c0], R11 ;  /* 0x0001c00b04004986 */ /* 0x0001e2000c101524 */
[----:B-1----:R-:W-:Y:S02]  /*112e0*/  PRMT R10, R9, 0x7610, R10 ;  /* 0x00007610090a7816 */ /* 0x002fe4000000000a */
[----:B------:R-:W-:Y:S01]  /*112f0*/  PRMT R13, R8, 0x7610, R13 ;  /* 0x00007610080d7816 */ /* 0x000fe2000000000d */
[----:B------:R-:W-:Y:S01]  /*11300*/  @P5 STG.E.U16 desc[UR36][R4.64+0x1c2], R12 ;  /* 0x0001c20c04005986 */ /* 0x000fe2000c101524 */
[----:B------:R-:W-:Y:S01]  /*11310*/  FMUL R8, R159, R2 ;  /* 0x000000029f087220 */ /* 0x000fe20000400000 */
[----:B------:R-:W-:-:S02]  /*11320*/  ISETP.GT.AND P4, PT, R0, 0xe8, P3 ;  /* 0x000000e80000780c */ /* 0x000fc40001f84270 */
[----:B------:R-:W-:Y:S01]  /*11330*/  F2FP.F16.F32.PACK_AB R9, RZ, R3 ;  /* 0x00000003ff09723e */ /* 0x000fe200000000ff */
[----:B------:R-:W-:Y:S01]  /*11340*/  FMUL R3, R158, R2 ;  /* 0x000000029e037220 */ /* 0x000fe20000400000 */
[C---:B------:R-:W-:Y:S02]  /*11350*/  ISETP.GT.AND P5, PT, R0.reuse, 0xe9, P3 ;  /* 0x000000e90000780c */ /* 0x040fe40001fa4270 */
[----:B------:R-:W-:Y:S02]  /*11360*/  ISETP.GT.AND P6, PT, R0, 0xe8, P2 ;  /* 0x000000e80000780c */ /* 0x000fe400017c4270 */
[----:B------:R-:W-:Y:S01]  /*11370*/  F2FP.F16.F32.PACK_AB R8, RZ, R8 ;  /* 0x00000008ff08723e */ /* 0x000fe200000000ff */
[----:B------:R1:W-:Y:S01]  /*11380*/  @P1 STG.E.U16 desc[UR36][R6.64+0x1c0], R10 ;  /* 0x0001c00a06001986 */ /* 0x0003e2000c101524 */
[----:B------:R-:W-:Y:S02]  /*11390*/  F2FP.F16.F32.PACK_AB R3, RZ, R3 ;  /* 0x00000003ff03723e */ /* 0x000fe400000000ff */
[----:B0-----:R-:W-:-:S02]  /*113a0*/  PRMT R11, R8, 0x7610, R11 ;  /* 0x00007610080b7816 */ /* 0x001fc4000000000b */
[----:B------:R-:W-:Y:S01]  /*113b0*/  PRMT R18, R3, 0x7610, R18 ;  /* 0x0000761003127816 */ /* 0x000fe20000000012 */
[----:B------:R0:W-:Y:S01]  /*113c0*/  @P0 STG.E.U16 desc[UR36][R6.64+0x1c2], R13 ;  /* 0x0001c20d06000986 */ /* 0x0001e2000c101524 */
[----:B-1----:R-:W-:Y:S01]  /*113d0*/  PRMT R10, R9, 0x7610, R10 ;  /* 0x00007610090a7816 */ /* 0x002fe2000000000a */
[----:B------:R-:W-:-:S04]  /*113e0*/  FMUL R3, R157, R2 ;  /* 0x000000029d037220 */ /* 0x000fc80000400000 */
[----:B------:R-:W-:Y:S01]  /*113f0*/  @P4 STG.E.U16 desc[UR36][R4.64+0x1d0], R10 ;  /* 0x0001d00a04004986 */ /* 0x000fe2000c101524 */
[----:B------:R-:W-:-:S03]  /*11400*/  ISETP.GT.AND P4, PT, R0, 0xe9, P2 ;  /* 0x000000e90000780c */ /* 0x000fc60001784270 */
[----:B------:R1:W-:Y:S01]  /*11410*/  @P5 STG.E.U16 desc[UR36][R4.64+0x1d2], R11 ;  /* 0x0001d20b04005986 */ /* 0x0003e2000c101524 */
[----:B------:R-:W-:-:S03]  /*11420*/  ISETP.GT.AND P5, PT, R0, 0xf0, P3 ;  /* 0x000000f00000780c */ /* 0x000fc60001fa4270 */
[----:B------:R-:W-:Y:S01]  /*11430*/  @P6 STG.E.U16 desc[UR36][R6.64+0x1d0], R18 ;  /* 0x0001d01206006986 */ /* 0x000fe2000c101524 */
[----:B------:R-:W-:Y:S01]  /*11440*/  ISETP.GT.AND P6, PT, R0, 0xf1, P3 ;  /* 0x000000f10000780c */ /* 0x000fe20001fc4270 */
[-C--:B------:R-:W-:Y:S01]  /*11450*/  FMUL R8, R156, R2.reuse ;  /* 0x000000029c087220 */ /* 0x080fe20000400000 */
[----:B------:R-:W-:Y:S01]  /*11460*/  FMUL R9, R155, R2 ;  /* 0x000000029b097220 */ /* 0x000fe20000400000 */
[----:B0-----:R-:W-:-:S03]  /*11470*/  F2FP.F16.F32.PACK_AB R13, RZ, R3 ;  /* 0x00000003ff0d723e */ /* 0x001fc600000000ff */
[----:B------:R-:W-:Y:S02]  /*11480*/  F2FP.F16.F32.PACK_AB R14, RZ, R8 ;  /* 0x00000008ff0e723e */ /* 0x000fe400000000ff */
[----:B------:R-:W-:Y:S01]  /*11490*/  F2FP.F16.F32.PACK_AB R15, RZ, R9 ;  /* 0x00000009ff0f723e */ /* 0x000fe200000000ff */
[----:B------:R-:W-:Y:S01]  /*114a0*/  @P4 STG.E.U16 desc[UR36][R6.64+0x1d2], R13 ;  /* 0x0001d20d06004986 */ /* 0x000fe2000c101524 */
[----:B------:R-:W-:-:S03]  /*114b0*/  ISETP.GT.AND P4, PT, R0, 0xf1, P2 ;  /* 0x000000f10000780c */ /* 0x000fc60001784270 */
[----:B------:R-:W-:Y:S04]  /*114c0*/  @P5 STG.E.U16 desc[UR36][R4.64+0x1e0], R14 ;  /* 0x0001e00e04005986 */ /* 0x000fe8000c101524 */
[----:B------:R-:W-:Y:S01]  /*114d0*/  @P6 STG.E.U16 desc[UR36][R4.64+0x1e2], R15 ;  /* 0x0001e20f04006986 */ /* 0x000fe2000c101524 */
[----:B------:R-:W-:Y:S01]  /*114e0*/  ISETP.GT.AND P6, PT, R0, 0xf0, P2 ;  /* 0x000000f00000780c */ /* 0x000fe200017c4270 */
[-C--:B-1----:R-:W-:Y:S01]  /*114f0*/  FMUL R11, R154, R2.reuse ;  /* 0x000000029a0b7220 */ /* 0x082fe20000400000 */
[----:B------:R-:W-:-:S04]  /*11500*/  FMUL R12, R23, R2 ;  /* 0x00000002170c7220 */ /* 0x000fc80000400000 */
[----:B------:R-:W-:Y:S02]  /*11510*/  F2FP.F16.F32.PACK_AB R11, RZ, R11 ;  /* 0x0000000bff0b723e */ /* 0x000fe400000000ff */
[----:B------:R-:W-:Y:S02]  /*11520*/  F2FP.F16.F32.PACK_AB R12, RZ, R12 ;  /* 0x0000000cff0c723e */ /* 0x000fe400000000ff */
[C---:B------:R-:W-:Y:S02]  /*11530*/  ISETP.GT.AND P5, PT, R0.reuse, 0xf8, P3 ;  /* 0x000000f80000780c */ /* 0x040fe40001fa4270 */
[----:B------:R-:W-:Y:S01]  /*11540*/  ISETP.GT.AND P3, PT, R0, 0xf9, P3 ;  /* 0x000000f90000780c */ /* 0x000fe20001f64270 */
[----:B------:R-:W-:Y:S01]  /*11550*/  @P6 STG.E.U16 desc[UR36][R6.64+0x1e0], R11 ;  /* 0x0001e00b06006986 */ /* 0x000fe2000c101524 */
[----:B------:R-:W-:-:S03]  /*11560*/  FMUL R10, R22, R2 ;  /* 0x00000002160a7220 */ /* 0x000fc60000400000 */
[----:B------:R0:W-:Y:S01]  /*11570*/  @P4 STG.E.U16 desc[UR36][R6.64+0x1e2], R12 ;  /* 0x0001e20c06004986 */ /* 0x0001e2000c101524 */
[----:B------:R-:W-:Y:S01]  /*11580*/  ISETP.GT.AND P4, PT, R0, 0xf8, P2 ;  /* 0x000000f80000780c */ /* 0x000fe20001784270 */
[-C--:B------:R-:W-:Y:S01]  /*11590*/  FMUL R9, R21, R2.reuse ;  /* 0x0000000215097220 */ /* 0x080fe20000400000 */
[-C--:B------:R-:W-:Y:S01]  /*115a0*/  FMUL R8, R19, R2.reuse ;  /* 0x0000000213087220 */ /* 0x080fe20000400000 */
[----:B------:R-:W-:Y:S01]  /*115b0*/  FMUL R3, R20, R2 ;  /* 0x0000000214037220 */ /* 0x000fe20000400000 */
[----:B------:R-:W-:Y:S02]  /*115c0*/  F2FP.F16.F32.PACK_AB R10, RZ, R10 ;  /* 0x0000000aff0a723e */ /* 0x000fe400000000ff */
[----:B------:R-:W-:Y:S02]  /*115d0*/  ISETP.GT.AND P2, PT, R0, 0xf9, P2 ;  /* 0x000000f90000780c */ /* 0x000fe40001744270 */
[----:B------:R-:W-:Y:S02]  /*115e0*/  F2FP.F16.F32.PACK_AB R9, RZ, R9 ;  /* 0x00000009ff09723e */ /* 0x000fe400000000ff */
[----:B------:R-:W-:-:S02]  /*115f0*/  F2FP.F16.F32.PACK_AB R8, RZ, R8 ;  /* 0x00000008ff08723e */ /* 0x000fc400000000ff */
[----:B------:R-:W-:Y:S01]  /*11600*/  F2FP.F16.F32.PACK_AB R3, RZ, R3 ;  /* 0x00000003ff03723e */ /* 0x000fe200000000ff */
[----:B------:R-:W-:Y:S01]  /*11610*/  @P5 STG.E.U16 desc[UR36][R4.64+0x1f0], R10 ;  /* 0x0001f00a04005986 */ /* 0x000fe2000c101524 */
[----:B0-----:R-:W-:Y:S01]  /*11620*/  PRMT R12, R8, 0x7610, R12 ;  /* 0x00007610080c7816 */ /* 0x001fe2000000000c */
[----:B------:R-:W-:Y:S01]  /*11630*/  @P4 IMAD.MOV.U32 R8, RZ, RZ, R6 ;  /* 0x000000ffff084224 */ /* 0x000fe200078e0006 */
[----:B------:R-:W-:Y:S01]  /*11640*/  PRMT R11, R3, 0x7610, R11 ;  /* 0x00007610030b7816 */ /* 0x000fe2000000000b */
[----:B------:R0:W-:Y:S01]  /*11650*/  @P3 STG.E.U16 desc[UR36][R4.64+0x1f2], R9 ;  /* 0x0001f20904003986 */ /* 0x0001e2000c101524 */
[----:B------:R-:W-:Y:S01]  /*11660*/  USHF.L.U32 UR12, UR8, 0x8, URZ ;  /* 0x00000008080c7899 */ /* 0x000fe2000800063f */
[----:B------:R-:W-:Y:S01]  /*11670*/  ISETP.GT.AND P1, PT, R153, 0x80, PT ;  /* 0x000000809900780c */ /* 0x000fe20003f24270 */
[----:B------:R-:W-:Y:S01]  /*11680*/  USHF.L.U64.HI UR11, UR8, 0x8, UR9 ;  /* 0x00000008080b7899 */ /* 0x000fe20008010209 */
[----:B0-----:R-:W-:-:S03]  /*11690*/  @P4 IMAD.MOV.U32 R9, RZ, RZ, R7 ;  /* 0x000000ffff094224 */ /* 0x001fc600078e0007 */
[----:B------:R-:W-:Y:S02]  /*116a0*/  IMAD.U32 R3, RZ, RZ, UR12 ;  /* 0x0000000cff037e24 */ /* 0x000fe4000f8e00ff */
[----:B------:R0:W-:Y:S01]  /*116b0*/  @P4 STG.E.U16 desc[UR36][R8.64+0x1f0], R11 ;  /* 0x0001f00b08004986 */ /* 0x0001e2000c101524 */
[C---:B------:R-:W-:Y:S02]  /*116c0*/  ISETP.GT.AND P3, PT, R0.reuse, RZ, P1 ;  /* 0x000000ff0000720c */ /* 0x040fe40000f64270 */
[----:B------:R-:W-:Y:S01]  /*116d0*/  ISETP.GT.AND P4, PT, R0, 0x1, P1 ;  /* 0x000000010000780c */ /* 0x000fe20000f84270 */
[-C--:B------:R-:W-:Y:S01]  /*116e0*/  FMUL R24, R24, R2.reuse ;  /* 0x0000000218187220 */ /* 0x080fe20000400000 */
[----:B------:R-:W-:Y:S01]  /*116f0*/  FMUL R25, R25, R2 ;  /* 0x0000000219197220 */ /* 0x000fe20000400000 */
[----:B0-----:R-:W-:Y:S02]  /*11700*/  @P2 IMAD.MOV.U32 R8, RZ, RZ, R6 ;  /* 0x000000ffff082224 */ /* 0x001fe400078e0006 */
[----:B------:R-:W-:-:S02]  /*11710*/  @P2 IMAD.MOV.U32 R9, RZ, RZ, R7 ;  /* 0x000000ffff092224 */ /* 0x000fc400078e0007 */
[----:B------:R-:W-:-:S03]  /*11720*/  IMAD.U32 R7, RZ, RZ, UR11 ;  /* 0x0000000bff077e24 */ /* 0x000fc6000f8e00ff */
[----:B------:R0:W-:Y:S01]  /*11730*/  @P2 STG.E.U16 desc[UR36][R8.64+0x1f2], R12 ;  /* 0x0001f20c08002986 */ /* 0x0001e2000c101524 */
[C---:B------:R-:W-:Y:S02]  /*11740*/  IADD3 R6, P2, P6, R4.reuse, UR5, R3 ;  /* 0x0000000504067c10 */ /* 0x040fe4000fe5e003 */
[----:B------:R-:W-:Y:S02]  /*11750*/  IADD3 R4, P5, R4, UR12, RZ ;  /* 0x0000000c04047c10 */ /* 0x000fe4000ffbe0ff */
[----:B------:R-:W-:Y:S02]  /*11760*/  IADD3.X R7, R5, UR4, R7, P2, P6 ;  /* 0x0000000405077c10 */ /* 0x000fe400097ec407 */
[----:B------:R-:W-:Y:S02]  /*11770*/  ISETP.GT.AND P0, PT, R153, 0x88, PT ;  /* 0x000000889900780c */ /* 0x000fe40003f04270 */
[----:B------:R-:W-:Y:S02]  /*11780*/  F2FP.F16.F32.PACK_AB R24, RZ, R24 ;  /* 0x00000018ff18723e */ /* 0x000fe400000000ff */
[----:B------:R-:W-:-:S02]  /*11790*/  IADD3.X R5, R5, UR11, RZ, P5, !PT ;  /* 0x0000000b05057c10 */ /* 0x000fc4000affe4ff */
[----:B------:R-:W-:Y:S02]  /*117a0*/  F2FP.F16.F32.PACK_AB R25, RZ, R25 ;  /* 0x00000019ff19723e */ /* 0x000fe400000000ff */
[C---:B------:R-:W-:Y:S01]  /*117b0*/  ISETP.GT.AND P2, PT, R0.reuse, RZ, P0 ;  /* 0x000000ff0000720c */ /* 0x040fe20000744270 */
[----:B------:R-:W-:Y:S01]  /*117c0*/  @P3 STG.E.U16 desc[UR36][R4.64], R24 ;  /* 0x0000001804003986 */ /* 0x000fe2000c101524 */
[----:B------:R-:W-:Y:S01]  /*117d0*/  ISETP.GT.AND P3, PT, R0, 0x1, P0 ;  /* 0x000000010000780c */ /* 0x000fe20000764270 */
[-C--:B------:R-:W-:Y:S02]  /*117e0*/  FMUL R26, R26, R2.reuse ;  /* 0x000000021a1a7220 */ /* 0x080fe40000400000 */
[----:B------:R-:W-:Y:S01]  /*117f0*/  @P4 STG.E.U16 desc[UR36][R4.64+0x2], R25 ;  /* 0x0000021904004986 */ /* 0x000fe2000c101524 */
[----:B------:R-:W-:Y:S01]  /*11800*/  ISETP.GT.AND P4, PT, R0, 0x8, P1 ;  /* 0x000000080000780c */ /* 0x000fe20000f84270 */
[-C--:B------:R-:W-:Y:S01]  /*11810*/  FMUL R27, R27, R2.reuse ;  /* 0x000000021b1b7220 */ /* 0x080fe20000400000 */
[----:B0-----:R-:W-:Y:S01]  /*11820*/  IADD3 R8, P5, R4, UR5, RZ ;  /* 0x0000000504087c10 */ /* 0x001fe2000ffbe0ff */
[----:B------:R-:W-:Y:S01]  /*11830*/  FMUL R28, R28, R2 ;  /* 0x000000021c1c7220 */ /* 0x000fe20000400000 */
[----:B------:R-:W-:-:S02]  /*11840*/  F2FP.F16.F32.PACK_AB R26, RZ, R26 ;  /* 0x0000001aff1a723e */ /* 0x000fc400000000ff */
[----:B------:R-:W-:Y:S02]  /*11850*/  IADD3.X R9, R5, UR4, RZ, P5, !PT ;  /* 0x0000000405097c10 */ /* 0x000fe4000affe4ff */
[----:B------:R-:W-:Y:S02]  /*11860*/  F2FP.F16.F32.PACK_AB R27, RZ, R27 ;  /* 0x0000001bff1b723e */ /* 0x000fe400000000ff */
[----:B------:R-:W-:Y:S01]  /*11870*/  F2FP.F16.F32.PACK_AB R28, RZ, R28 ;  /* 0x0000001cff1c723e */ /* 0x000fe200000000ff */
[----:B------:R-:W-:Y:S01]  /*11880*/  @P2 STG.E.U16 desc[UR36][R8.64], R26 ;  /* 0x0000001a08002986 */ /* 0x000fe2000c101524 */
[C---:B------:R-:W-:Y:S02]  /*11890*/  ISETP.GT.AND P5, PT, R0.reuse, 0x9, P1 ;  /* 0x000000090000780c */ /* 0x040fe40000fa4270 */
[C---:B------:R-:W-:Y:S01]  /*118a0*/  ISETP.GT.AND P2, PT, R0.reuse, 0x8, P0 ;  /* 0x000000080000780c */ /* 0x040fe20000744270 */
[----:B------:R-:W-:Y:S01]  /*118b0*/  @P3 STG.E.U16 desc[UR36][R8.64+0x2], R27 ;  /* 0x0000021b08003986 */ /* 0x000fe2000c101524 */
[-C--:B------:R-:W-:Y:S01]  /*118c0*/  FMUL R29, R29, R2.reuse ;  /* 0x000000021d1d7220 */ /* 0x080fe20000400000 */
[----:B------:R-:W-:Y:S01]  /*118d0*/  ISETP.GT.AND P3, PT, R0, 0x9, P0 ;  /* 0x000000090000780c */ /* 0x000fe20000764270 */
[-C--:B------:R-:W-:Y:S01]  /*118e0*/  FMUL R30, R30, R2.reuse ;  /* 0x000000021e1e7220 */ /* 0x080fe20000400000 */
[----:B------:R-:W-:Y:S01]  /*118f0*/  @P4 STG.E.U16 desc[UR36][R4.64+0x10], R28 ;  /* 0x0000101c04004986 */ /* 0x000fe2000c101524 */
[----:B------:R-:W-:Y:S01]  /*11900*/  ISETP.GT.AND P4, PT, R0, 0x10, P1 ;  /* 0x000000100000780c */ /* 0x000fe20000f84270 */
[-C--:B------:R-:W-:Y:S01]  /*11910*/  FMUL R31, R31, R2.reuse ;  /* 0x000000021f1f7220 */ /* 0x080fe20000400000 */
[----:B------:R-:W-:Y:S01]  /*11920*/  IADD3 R10, P6, R4, UR5, RZ ;  /* 0x00000005040a7c10 */ /* 0x000fe2000ffde0ff */
[----:B------:R-:W-:Y:S01]  /*11930*/  FMUL R32, R32, R2 ;  /* 0x0000000220207220 */ /* 0x000fe20000400000 */
[----:B------:R-:W-:-:S02]  /*11940*/  F2FP.F16.F32.PACK_AB R29, RZ, R29 ;  /* 0x0000001dff1d723e */ /* 0x000fc400000000ff */
[----:B------:R-:W-:Y:S02]  /*11950*/  F2FP.F16.F32.PACK_AB R30, RZ, R30 ;  /* 0x0000001eff1e723e */ /* 0x000fe400000000ff */
[----:B------:R-:W-:Y:S02]  /*11960*/  IADD3.X R11, R5, UR4, RZ, P6, !PT ;  /* 0x00000004050b7c10 */ /* 0x000fe4000b7fe4ff */
[----:B------:R-:W-:Y:S01]  /*11970*/  F2FP.F16.F32.PACK_AB R31, RZ, R31 ;  /* 0x0000001fff1f723e */ /* 0x000fe200000000ff */
[----:B------:R-:W-:Y:S01]  /*11980*/  @P5 STG.E.U16 desc[UR36][R4.64+0x12], R29 ;  /* 0x0000121d04005986 */ /* 0x000fe2000c101524 */
[----:B------:R-:W-:Y:S02]  /*11990*/  F2FP.F16.F32.PACK_AB R32, RZ, R32 ;  /* 0x00000020ff20723e */ /* 0x000fe400000000ff */
[C---:B------:R-:W-:Y:S01]  /*119a0*/  ISETP.GT.AND P5, PT, R0.reuse, 0x11, P1 ;  /* 0x000000110000780c */ /* 0x040fe20000fa4270 */
[----:B------:R-:W-:Y:S01]  /*119b0*/  @P2 STG.E.U16 desc[UR36][R10.64+0x10], R30 ;  /* 0x0000101e0a002986 */ /* 0x000fe2000c101524 */
[----:B------:R-:W-:Y:S01]  /*119c0*/  ISETP.GT.AND P2, PT, R0, 0x10, P0 ;  /* 0x000000100000780c */ /* 0x000fe20000744270 */
[----:B------:R-:W-:-:S02]  /*119d0*/  FMUL R33, R33, R2 ;  /* 0x0000000221217220 */ /* 0x000fc40000400000 */
[----:B------:R-:W-:Y:S01]  /*119e0*/  @P3 STG.E.U16 desc[UR36][R6.64+0x12], R31 ;  /* 0x0000121f06003986 */ /* 0x000fe2000c101524 */
[----:B------:R-:W-:Y:S01]  /*119f0*/  ISETP.GT.AND P3, PT, R0, 0x11, P0 ;  /* 0x000000110000780c */ /* 0x000fe20000764270 */
[-C--:B------:R-:W-:Y:S02]  /*11a00*/  FMUL R34, R34, R2.reuse ;  /* 0x0000000222227220 */ /* 0x080fe40000400000 */
[----:B------:R-:W-:Y:S01]  /*11a10*/  @P4 STG.E.U16 desc[UR36][R4.64+0x20], R32 ;  /* 0x0000202004004986 */ /* 0x000fe2000c101524 */
[----:B------:R-:W-:Y:S01]  /*11a20*/  ISETP.GT.AND P4, PT, R0, 0x18, P1 ;  /* 0x000000180000780c */ /* 0x000fe20000f84270 */
[-C--:B------:R-:W-:Y:S01]  /*11a30*/  FMUL R35, R35, R2.reuse ;  /* 0x0000000223237220 */ /* 0x080fe20000400000 */
[----:B------:R-:W-:Y:S01]  /*11a40*/  FMUL R36, R36, R2 ;  /* 0x0000000224247220 */ /* 0x000fe20000400000 */
[----:B------:R-:W-:Y:S02]  /*11a50*/  F2FP.F16.F32.PACK_AB R33, RZ, R33 ;  /* 0x00000021ff21723e */ /* 0x000fe400000000ff */
[----:B------:R-:W-:-:S02]  /*11a60*/  F2FP.F16.F32.PACK_AB R34, RZ, R34 ;  /* 0x00000022ff22723e */ /* 0x000fc400000000ff */
[----:B------:R-:W-:Y:S01]  /*11a70*/  F2FP.F16.F32.PACK_AB R35, RZ, R35 ;  /* 0x00000023ff23723e */ /* 0x000fe200000000ff */
[----:B------:R-:W-:Y:S01]  /*11a80*/  @P5 STG.E.U16 desc[UR36][R4.64+0x22], R33 ;  /* 0x0000222104005986 */ /* 0x000fe2000c101524 */
[----:B------:R-:W-:Y:S02]  /*11a90*/  F2FP.F16.F32.PACK_AB R36, RZ, R36 ;  /* 0x00000024ff24723e */ /* 0x000fe400000000ff */
[C---:B------:R-:W-:Y:S01]  /*11aa0*/  ISETP.GT.AND P5, PT, R0.reuse, 0x19, P1 ;  /* 0x000000190000780c */ /* 0x040fe20000fa4270 */
[----:B------:R-:W-:Y:S01]  /*11ab0*/  @P2 STG.E.U16 desc[UR36][R6.64+0x20], R34 ;  /* 0x0000202206002986 */ /* 0x000fe2000c101524 */
[C---:B------:R-:W-:Y:S01]  /*11ac0*/  ISETP.GT.AND P2, PT, R0.reuse, 0x18, P0 ;  /* 0x000000180000780c */ /* 0x040fe20000744270 */
[-C--:B------:R-:W-:Y:S02]  /*11ad0*/  FMUL R37, R37, R2.reuse ;  /* 0x0000000225257220 */ /* 0x080fe40000400000 */
[----:B------:R-:W-:Y:S01]  /*11ae0*/  @P3 STG.E.U16 desc[UR36][R6.64+0x22], R35 ;  /* 0x0000222306003986 */ /* 0x000fe2000c101524 */
[----:B------:R-:W-:Y:S01]  /*11af0*/  ISETP.GT.AND P3, PT, R0, 0x19, P0 ;  /* 0x000000190000780c */ /* 0x000fe20000764270 */
[----:B------:R-:W-:-:S02]  /*11b00*/  FMUL R38, R38, R2 ;  /* 0x0000000226267220 */ /* 0x000fc40000400000 */
[----:B------:R-:W-:Y:S01]  /*11b10*/  @P4 STG.E.U16 desc[UR36][R4.64+0x30], R36 ;  /* 0x0000302404004986 */ /* 0x000fe2000c101524 */
[----:B------:R-:W-:Y:S01]  /*11b20*/  ISETP.GT.AND P4, PT, R0, 0x20, P1 ;  /* 0x000000200000780c */ /* 0x000fe20000f84270 */
[-C--:B------:R-:W-:Y:S01]  /*11b30*/  FMUL R39, R39, R2.reuse ;  /* 0x0000000227277220 */ /* 0x080fe20000400000 */
[----:B------:R-:W-:Y:S01]  /*11b40*/  FMUL R40, R40, R2 ;  /* 0x0000000228287220 */ /* 0x000fe20000400000 */
[----:B------:R-:W-:Y:S02]  /*11b50*/  F2FP.F16.F32.PACK_AB R37, RZ, R37 ;  /* 0x00000025ff25723e */ /* 0x000fe400000000ff */
[----:B------:R-:W-:Y:S02]  /*11b60*/  F2FP.F16.F32.PACK_AB R38, RZ, R38 ;  /* 0x00000026ff26723e */ /* 0x000fe400000000ff */
[----:B------:R-:W-:Y:S01]  /*11b70*/  F2FP.F16.F32.PACK_AB R39, RZ, R39 ;  /* 0x00000027ff27723e */ /* 0x000fe200000000ff */
[----:B------:R-:W-:Y:S01]  /*11b80*/  @P5 STG.E.U16 desc[UR36][R4.64+0x32], R37 ;  /* 0x0000322504005986 */ /* 0x000fe2000c101524 */
[----:B------:R-:W-:-:S02]  /*11b90*/  F2FP.F16.F32.PACK_AB R40, RZ, R40 ;  /* 0x00000028ff28723e */ /* 0x000fc400000000ff */
[C---:B------:R-:W-:Y:S01]  /*11ba0*/  ISETP.GT.AND P5, PT, R0.reuse, 0x21, P1 ;  /* 0x000000210000780c */ /* 0x040fe20000fa4270 */
[----:B------:R-:W-:Y:S01]  /*11bb0*/  @P2 STG.E.U16 desc[UR36][R6.64+0x30], R38 ;  /* 0x0000302606002986 */ /* 0x000fe2000c101524 */
[C---:B------:R-:W-:Y:S01]  /*11bc0*/  ISETP.GT.AND P2, PT, R0.reuse, 0x20, P0 ;  /* 0x000000200000780c */ /* 0x040fe20000744270 */
[-C--:B------:R-:W-:Y:S02]  /*11bd0*/  FMUL R41, R41, R2.reuse ;  /* 0x0000000229297220 */ /* 0x080fe40000400000 */
[----:B------:R-:W-:Y:S01]  /*11be0*/  @P3 STG.E.U16 desc[UR36][R6.64+0x32], R39 ;  /* 0x0000322706003986 */ /* 0x000fe2000c101524 */
[----:B------:R-:W-:Y:S01]  /*11bf0*/  ISETP.GT.AND P3, PT, R0, 0x21, P0 ;  /* 0x000000210000780c */ /* 0x000fe20000764270 */
[-C--:B------:R-:W-:Y:S02]  /*11c00*/  FMUL R42, R42, R2.reuse ;  /* 0x000000022a2a7220 */ /* 0x080fe40000400000 */
[----:B------:R-:W-:Y:S01]  /*11c10*/  @P4 STG.E.U16 desc[UR36][R4.64+0x40], R40 ;  /* 0x0000402804004986 */ /* 0x000fe2000c101524 */
[----:B------:R-:W-:Y:S01]  /*11c20*/  ISETP.GT.AND P4, PT, R0, 0x28, P1 ;  /* 0x000000280000780c */ /* 0x000fe20000f84270 */
[-C--:B------:R-:W-:Y:S01]  /*11c30*/  FMUL R43, R43, R2.reuse ;  /* 0x000000022b2b7220 */ /* 0x080fe20000400000 */
[----:B------:R-:W-:Y:S01]  /*11c40*/  FMUL R44, R44, R2 ;  /* 0x000000022c2c7220 */ /* 0x000fe20000400000 */
[----:B------:R-:W-:-:S02]  /*11c50*/  F2FP.F16.F32.PACK_AB R41, RZ, R41 ;  /* 0x00000029ff29723e */ /* 0x000fc400000000ff */
[----:B------:R-:W-:Y:S02]  /*11c60*/  F2FP.F16.F32.PACK_AB R42, RZ, R42 ;  /* 0x0000002aff2a723e */ /* 0x000fe400000000ff */
        /* <DEDUP_REMOVED lines=357> */
[----:B------:R-:W-:Y:S01]  /*132c0*/  ISETP.GT.AND P2, PT, R0, 0xd8, P0 ;  /* 0x000000d80000780c */ /* 0x000fe20000744270 */
[-C--:B------:R-:W-:Y:S02]  /*132d0*/  FMUL R133, R133, R2.reuse ;  /* 0x0000000285857220 */ /* 0x080fe40000400000 */
[----:B------:R-:W-:Y:S01]  /*132e0*/  @P3 STG.E.U16 desc[UR36][R6.64+0x1a2], R131 ;  /* 0x0001a28306003986 */ /* 0x000fe2000c101524 */
[----:B------:R-:W-:-:S03]  /*132f0*/  FMUL R134, R134, R2 ;  /* 0x0000000286867220 */ /* 0x000fc60000400000 */
[----:B------:R-:W-:Y:S01]  /*13300*/  @P4 STG.E.U16 desc[UR36][R4.64+0x1b0], R132 ;  /* 0x0001b08404004986 */ /* 0x000fe2000c101524 */
[C---:B------:R-:W-:Y:S01]  /*13310*/  ISETP.GT.AND P4, PT, R0.reuse, 0xd9, P0 ;  /* 0x000000d90000780c */ /* 0x040fe20000784270 */
[----:B------:R-:W-:Y:S01]  /*13320*/  FMUL R135, R135, R2 ;  /* 0x0000000287877220 */ /* 0x000fe20000400000 */
[----:B------:R-:W-:Y:S02]  /*13330*/  F2FP.F16.F32.PACK_AB R133, RZ, R133 ;  /* 0x00000085ff85723e */ /* 0x000fe400000000ff */
[----:B------:R-:W-:Y:S02]  /*13340*/  F2FP.F16.F32.PACK_AB R134, RZ, R134 ;  /* 0x00000086ff86723e */ /* 0x000fe400000000ff */
[----:B------:R-:W-:Y:S01]  /*13350*/  F2FP.F16.F32.PACK_AB R135, RZ, R135 ;  /* 0x00000087ff87723e */ /* 0x000fe200000000ff */
[----:B------:R-:W-:Y:S01]  /*13360*/  @P5 STG.E.U16 desc[UR36][R4.64+0x1b2], R133 ;  /* 0x0001b28504005986 */ /* 0x000fe2000c101524 */
[----:B------:R-:W-:-:S03]  /*13370*/  ISETP.GT.AND P5, PT, R0, 0xe0, P1 ;  /* 0x000000e00000780c */ /* 0x000fc60000fa4270 */
[----:B------:R-:W-:Y:S01]  /*13380*/  @P2 STG.E.U16 desc[UR36][R6.64+0x1b0], R134 ;  /* 0x0001b08606002986 */ /* 0x000fe2000c101524 */
[----:B------:R-:W-:Y:S01]  /*13390*/  ISETP.GT.AND P2, PT, R0, 0xe1, P1 ;  /* 0x000000e10000780c */ /* 0x000fe20000f44270 */
[-C--:B------:R-:W-:Y:S01]  /*133a0*/  FMUL R136, R136, R2.reuse ;  /* 0x0000000288887220 */ /* 0x080fe20000400000 */
[C---:B------:R-:W-:Y:S01]  /*133b0*/  ISETP.GT.AND P3, PT, R0.reuse, 0xe0, P0 ;  /* 0x000000e00000780c */ /* 0x040fe20000764270 */
[----:B------:R-:W-:Y:S01]  /*133c0*/  @P4 STG.E.U16 desc[UR36][R6.64+0x1b2], R135 ;  /* 0x0001b28706004986 */ /* 0x000fe2000c101524 */
[-C--:B------:R-:W-:Y:S01]  /*133d0*/  FMUL R137, R137, R2.reuse ;  /* 0x0000000289897220 */ /* 0x080fe20000400000 */
[----:B------:R-:W-:Y:S01]  /*133e0*/  ISETP.GT.AND P4, PT, R0, 0xe1, P0 ;  /* 0x000000e10000780c */ /* 0x000fe20000784270 */
[-C--:B------:R-:W-:Y:S01]  /*133f0*/  FMUL R138, R138, R2.reuse ;  /* 0x000000028a8a7220 */ /* 0x080fe20000400000 */
[----:B------:R-:W-:Y:S01]  /*13400*/  FMUL R139, R139, R2 ;  /* 0x000000028b8b7220 */ /* 0x000fe20000400000 */
[----:B------:R-:W-:Y:S02]  /*13410*/  F2FP.F16.F32.PACK_AB R136, RZ, R136 ;  /* 0x00000088ff88723e */ /* 0x000fe400000000ff */
[----:B------:R-:W-:-:S02]  /*13420*/  F2FP.F16.F32.PACK_AB R137, RZ, R137 ;  /* 0x00000089ff89723e */ /* 0x000fc400000000ff */
[----:B------:R-:W-:Y:S02]  /*13430*/  F2FP.F16.F32.PACK_AB R138, RZ, R138 ;  /* 0x0000008aff8a723e */ /* 0x000fe400000000ff */
[----:B------:R-:W-:Y:S01]  /*13440*/  F2FP.F16.F32.PACK_AB R139, RZ, R139 ;  /* 0x0000008bff8b723e */ /* 0x000fe200000000ff */
[----:B------:R-:W-:Y:S01]  /*13450*/  @P5 STG.E.U16 desc[UR36][R4.64+0x1c0], R136 ;  /* 0x0001c08804005986 */ /* 0x000fe2000c101524 */
[----:B------:R-:W-:-:S03]  /*13460*/  ISETP.GT.AND P5, PT, R0, 0xe9, P1 ;  /* 0x000000e90000780c */ /* 0x000fc60000fa4270 */
[----:B------:R-:W-:Y:S01]  /*13470*/  @P2 STG.E.U16 desc[UR36][R4.64+0x1c2], R137 ;  /* 0x0001c28904002986 */ /* 0x000fe2000c101524 */
[C---:B------:R-:W-:Y:S02]  /*13480*/  ISETP.GT.AND P2, PT, R0.reuse, 0xe8, P1 ;  /* 0x000000e80000780c */ /* 0x040fe40000f44270 */
[C---:B------:R-:W-:Y:S01]  /*13490*/  ISETP.GT.AND P6, PT, R0.reuse, 0xe8, P0 ;  /* 0x000000e80000780c */ /* 0x040fe200007c4270 */
[----:B------:R-:W-:Y:S01]  /*134a0*/  @P3 STG.E.U16 desc[UR36][R6.64+0x1c0], R138 ;  /* 0x0001c08a06003986 */ /* 0x000fe2000c101524 */
[----:B------:R-:W-:Y:S01]  /*134b0*/  ISETP.GT.AND P3, PT, R0, 0xe9, P0 ;  /* 0x000000e90000780c */ /* 0x000fe20000764270 */
[-C--:B------:R-:W-:Y:S01]  /*134c0*/  FMUL R140, R140, R2.reuse ;  /* 0x000000028c8c7220 */ /* 0x080fe20000400000 */
[-C--:B------:R-:W-:Y:S01]  /*134d0*/  FMUL R141, R141, R2.reuse ;  /* 0x000000028d8d7220 */ /* 0x080fe20000400000 */
[----:B------:R-:W-:Y:S01]  /*134e0*/  @P4 STG.E.U16 desc[UR36][R6.64+0x1c2], R139 ;  /* 0x0001c28b06004986 */ /* 0x000fe2000c101524 */
[----:B------:R-:W-:Y:S01]  /*134f0*/  ISETP.GT.AND P4, PT, R0, 0xf0, P1 ;  /* 0x000000f00000780c */ /* 0x000fe20000f84270 */
[-C--:B------:R-:W-:Y:S01]  /*13500*/  FMUL R142, R142, R2.reuse ;  /* 0x000000028e8e7220 */ /* 0x080fe20000400000 */
[-C--:B------:R-:W-:Y:S01]  /*13510*/  FMUL R143, R143, R2.reuse ;  /* 0x000000028f8f7220 */ /* 0x080fe20000400000 */
[----:B------:R-:W-:Y:S01]  /*13520*/  FMUL R144, R144, R2 ;  /* 0x0000000290907220 */ /* 0x000fe20000400000 */
[----:B------:R-:W-:-:S02]  /*13530*/  F2FP.F16.F32.PACK_AB R140, RZ, R140 ;  /* 0x0000008cff8c723e */ /* 0x000fc400000000ff */
[----:B------:R-:W-:Y:S02]  /*13540*/  F2FP.F16.F32.PACK_AB R141, RZ, R141 ;  /* 0x0000008dff8d723e */ /* 0x000fe400000000ff */
[----:B------:R-:W-:Y:S02]  /*13550*/  F2FP.F16.F32.PACK_AB R142, RZ, R142 ;  /* 0x0000008eff8e723e */ /* 0x000fe400000000ff */
[----:B------:R-:W-:Y:S02]  /*13560*/  F2FP.F16.F32.PACK_AB R143, RZ, R143 ;  /* 0x0000008fff8f723e */ /* 0x000fe400000000ff */
[----:B------:R-:W-:Y:S01]  /*13570*/  F2FP.F16.F32.PACK_AB R144, RZ, R144 ;  /* 0x00000090ff90723e */ /* 0x000fe200000000ff */
[----:B------:R-:W-:Y:S01]  /*13580*/  @P2 STG.E.U16 desc[UR36][R4.64+0x1d0], R140 ;  /* 0x0001d08c04002986 */ /* 0x000fe2000c101524 */
[----:B------:R-:W-:-:S03]  /*13590*/  ISETP.GT.AND P2, PT, R0, 0xf1, P1 ;  /* 0x000000f10000780c */ /* 0x000fc60000f44270 */
[----:B------:R-:W-:Y:S01]  /*135a0*/  @P5 STG.E.U16 desc[UR36][R4.64+0x1d2], R141 ;  /* 0x0001d28d04005986 */ /* 0x000fe2000c101524 */
[----:B------:R-:W-:-:S03]  /*135b0*/  ISETP.GT.AND P5, PT, R0, 0xf0, P0 ;  /* 0x000000f00000780c */ /* 0x000fc600007a4270 */
[----:B------:R-:W-:Y:S01]  /*135c0*/  @P6 STG.E.U16 desc[UR36][R6.64+0x1d0], R142 ;  /* 0x0001d08e06006986 */ /* 0x000fe2000c101524 */
[----:B------:R-:W-:-:S03]  /*135d0*/  FMUL R145, R145, R2 ;  /* 0x0000000291917220 */ /* 0x000fc60000400000 */
[----:B------:R-:W-:Y:S01]  /*135e0*/  @P3 STG.E.U16 desc[UR36][R6.64+0x1d2], R143 ;  /* 0x0001d28f06003986 */ /* 0x000fe2000c101524 */
[----:B------:R-:W-:-:S03]  /*135f0*/  ISETP.GT.AND P3, PT, R0, 0xf8, P1 ;  /* 0x000000f80000780c */ /* 0x000fc60000f64270 */
[----:B------:R-:W-:Y:S01]  /*13600*/  @P4 STG.E.U16 desc[UR36][R4.64+0x1e0], R144 ;  /* 0x0001e09004004986 */ /* 0x000fe2000c101524 */
[----:B------:R-:W-:Y:S01]  /*13610*/  ISETP.GT.AND P4, PT, R0, 0xf1, P0 ;  /* 0x000000f10000780c */ /* 0x000fe20000784270 */
[-C--:B------:R-:W-:Y:S01]  /*13620*/  FMUL R146, R146, R2.reuse ;  /* 0x0000000292927220 */ /* 0x080fe20000400000 */
[C---:B------:R-:W-:Y:S01]  /*13630*/  ISETP.GT.AND P1, PT, R0.reuse, 0xf9, P1 ;  /* 0x000000f90000780c */ /* 0x040fe20000f24270 */
[-C--:B------:R-:W-:Y:S01]  /*13640*/  FMUL R147, R147, R2.reuse ;  /* 0x0000000293937220 */ /* 0x080fe20000400000 */
[----:B------:R-:W-:Y:S01]  /*13650*/  ISETP.GT.AND P6, PT, R0, 0xf8, P0 ;  /* 0x000000f80000780c */ /* 0x000fe200007c4270 */
[-C--:B------:R-:W-:Y:S01]  /*13660*/  FMUL R148, R148, R2.reuse ;  /* 0x0000000294947220 */ /* 0x080fe20000400000 */
[----:B------:R-:W-:Y:S01]  /*13670*/  FMUL R149, R149, R2 ;  /* 0x0000000295957220 */ /* 0x000fe20000400000 */
[----:B------:R-:W-:Y:S02]  /*13680*/  F2FP.F16.F32.PACK_AB R145, RZ, R145 ;  /* 0x00000091ff91723e */ /* 0x000fe400000000ff */
[----:B------:R-:W-:-:S02]  /*13690*/  F2FP.F16.F32.PACK_AB R146, RZ, R146 ;  /* 0x00000092ff92723e */ /* 0x000fc400000000ff */
[----:B------:R-:W-:Y:S02]  /*136a0*/  ISETP.GT.AND P0, PT, R0, 0xf9, P0 ;  /* 0x000000f90000780c */ /* 0x000fe40000704270 */
[----:B------:R-:W-:Y:S01]  /*136b0*/  F2FP.F16.F32.PACK_AB R147, RZ, R147 ;  /* 0x00000093ff93723e */ /* 0x000fe200000000ff */
[----:B------:R-:W-:Y:S01]  /*136c0*/  FMUL R150, R150, R2 ;  /* 0x0000000296967220 */ /* 0x000fe20000400000 */
[----:B------:R-:W-:Y:S02]  /*136d0*/  F2FP.F16.F32.PACK_AB R148, RZ, R148 ;  /* 0x00000094ff94723e */ /* 0x000fe400000000ff */
[----:B------:R-:W-:Y:S01]  /*136e0*/  F2FP.F16.F32.PACK_AB R149, RZ, R149 ;  /* 0x00000095ff95723e */ /* 0x000fe200000000ff */
[----:B------:R-:W-:Y:S01]  /*136f0*/  FMUL R151, R151, R2 ;  /* 0x0000000297977220 */ /* 0x000fe20000400000 */
[----:B------:R-:W-:Y:S01]  /*13700*/  @P2 STG.E.U16 desc[UR36][R4.64+0x1e2], R145 ;  /* 0x0001e29104002986 */ /* 0x000fe2000c101524 */
[----:B------:R-:W-:-:S03]  /*13710*/  F2FP.F16.F32.PACK_AB R150, RZ, R150 ;  /* 0x00000096ff96723e */ /* 0x000fc600000000ff */
[----:B------:R-:W-:Y:S01]  /*13720*/  @P5 STG.E.U16 desc[UR36][R6.64+0x1e0], R146 ;  /* 0x0001e09206005986 */ /* 0x000fe2000c101524 */
[----:B------:R-:W-:-:S03]  /*13730*/  F2FP.F16.F32.PACK_AB R151, RZ, R151 ;  /* 0x00000097ff97723e */ /* 0x000fc600000000ff */
[----:B------:R-:W-:Y:S04]  /*13740*/  @P4 STG.E.U16 desc[UR36][R6.64+0x1e2], R147 ;  /* 0x0001e29306004986 */ /* 0x000fe8000c101524 */
[----:B------:R-:W-:Y:S04]  /*13750*/  @P3 STG.E.U16 desc[UR36][R4.64+0x1f0], R148 ;  /* 0x0001f09404003986 */ /* 0x000fe8000c101524 */
[----:B------:R0:W-:Y:S02]  /*13760*/  @P1 STG.E.U16 desc[UR36][R4.64+0x1f2], R149 ;  /* 0x0001f29504001986 */ /* 0x0001e4000c101524 */
[----:B0-----:R-:W-:-:S02]  /*13770*/  @P6 IMAD.MOV.U32 R4, RZ, RZ, R6 ;  /* 0x000000ffff046224 */ /* 0x001fc400078e0006 */
[----:B------:R-:W-:-:S05]  /*13780*/  @P6 IMAD.MOV.U32 R5, RZ, RZ, R7 ;  /* 0x000000ffff056224 */ /* 0x000fca00078e0007 */
[----:B------:R0:W-:Y:S04]  /*13790*/  @P6 STG.E.U16 desc[UR36][R4.64+0x1f0], R150 ;  /* 0x0001f09604006986 */ /* 0x0001e8000c101524 */
[----:B------:R0:W-:Y:S02]  /*137a0*/  @P0 STG.E.U16 desc[UR36][R6.64+0x1f2], R151 ;  /* 0x0001f29706000986 */ /* 0x0001e4000c101524 */
.L_x_543:
[----:B------:R-:W-:Y:S05]  /*137b0*/  BSYNC B0 ;  /* 0x0000000000007941 */ /* 0x000fea0003800000 */
.L_x_35:
[----:B0-----:R-:W2:Y:S04]  /*137c0*/  LDL.LU R5, [R1+0x200] ;  /* 0x0002000001057983 */ /* 0x001ea80000300800 */
[----:B------:R-:W2:Y:S01]  /*137d0*/  LDL.LU R4, [R1+0x204] ;  /* 0x0002040001047983 */ /* 0x000ea20000300800 */
[----:B------:R-:W-:Y:S01]  /*137e0*/  ULDC UR4, c[0x0][0xc] ;  /* 0x0000030000047ab9 */ /* 0x000fe20000000800 */
[----:B------:R-:W-:Y:S01]  /*137f0*/  ULDC UR5, c[0x0][0x10] ;  /* 0x0000040000057ab9 */ /* 0x000fe20000000800 */
[----:B-----5:R-:W2:Y:S01]  /*13800*/  LDC R3, c[0x0][0x14] ;  /* 0x00000500ff037b82 */ /* 0x020ea20000000800 */
[----:B------:R-:W-:Y:S01]  /*13810*/  UIMAD.WIDE.U32 UR4, UR4, UR5, URZ ;  /* 0x00000005040472a5 */ /* 0x000fe2000f8e003f */
[----:B----4-:R-:W-:Y:S01]  /*13820*/  PRMT R0, RZ, 0x7610, R0 ;  /* 0x00007610ff007816 */ /* 0x010fe20000000000 */
[----:B------:R-:W-:Y:S01]  /*13830*/  UMOV UR42, 0xffffffff ;  /* 0xffffffff002a7882 */ /* 0x000fe20000000000 */
[----:B------:R-:W-:-:S03]  /*13840*/  UMOV UR43, 0xffffffff ;  /* 0xffffffff002b7882 */ /* 0x000fc60000000000 */
[----:B--2---:R-:W-:-:S04]  /*13850*/  IMAD.WIDE.U32 R4, R3, UR4, R4 ;  /* 0x0000000403047c25 */ /* 0x004fc8000f8e0004 */
[----:B------:R-:W-:Y:S01]  /*13860*/  IMAD R3, R3, UR5, RZ ;  /* 0x0000000503037c24 */ /* 0x000fe2000f8e02ff */
[----:B------:R-:W-:Y:S01]  /*13870*/  ULDC.64 UR4, c[0x0][0x650] ;  /* 0x0001940000047ab9 */ /* 0x000fe20000000a00 */
[----:B------:R-:W-:Y:S01]  /*13880*/  IMAD.MOV.U32 R7, RZ, RZ, R4 ;  /* 0x000000ffff077224 */ /* 0x000fe200078e0004 */
[----:B------:R-:W-:Y:S01]  /*13890*/  ISETP.GE.U32.AND P0, PT, R4, UR4, PT ;  /* 0x0000000404007c0c */ /* 0x000fe2000bf06070 */
[----:B------:R-:W-:-:S05]  /*138a0*/  IMAD.IADD R6, R5, 0x1, R3 ;  /* 0x0000000105067824 */ /* 0x000fca00078e0203 */
[----:B------:R0:W-:Y:S01]  /*138b0*/  STL [R1+0x200], R6 ;  /* 0x0002000601007387 */ /* 0x0001e20000100800 */
[----:B------:R-:W-:-:S03]  /*138c0*/  ISETP.GE.U32.AND.EX P0, PT, R6, UR5, PT, P0 ;  /* 0x0000000506007c0c */ /* 0x000fc6000bf06100 */
[----:B------:R0:W-:Y:S10]  /*138d0*/  STL [R1+0x204], R7 ;  /* 0x0002040701007387 */ /* 0x0001f40000100800 */
[----:B0-----:R-:W-:Y:S05]  /*138e0*/  @P0 BRA `(.L_x_544) ;  /* 0x0000000400880947 */ /* 0x001fea0003800000 */
[----:B------:R-:W0:Y:S01]  /*138f0*/  S2UR UR6, SR_CTAID.X ;  /* 0x00000000000679c3 */ /* 0x000e220000002500 */
[----:B------:R-:W-:Y:S01]  /*13900*/  ULDC.64 UR12, c[0x0][0x628] ;  /* 0x00018a00000c7ab9 */ /* 0x000fe20000000a00 */
[----:B------:R-:W-:Y:S01]  /*13910*/  ULDC UR4, c[0x0][0x150] ;  /* 0x0000540000047ab9 */ /* 0x000fe20000000800 */
[----:B------:R-:W-:Y:S01]  /*13920*/  ISETP.NE.U32.AND P0, PT, RZ, UR12, PT ;  /* 0x0000000cff007c0c */ /* 0x000fe2000bf05070 */
[----:B------:R-:W-:Y:S01]  /*13930*/  ULDC UR15, c[0x0][0x630] ;  /* 0x00018c00000f7ab9 */ /* 0x000fe20000000800 */
[C---:B------:R-:W-:Y:S01]  /*13940*/  R2UR UR16, R7.reuse ;  /* 0x00000000071072ca */ /* 0x040fe200000e0000 */
[----:B------:R-:W-:Y:S01]  /*13950*/  ULDC UR19, c[0x0][0x154] ;  /* 0x0000550000137ab9 */ /* 0x000fe20000000800 */
[----:B------:R-:W-:Y:S01]  /*13960*/  ISETP.NE.AND.EX P0, PT, RZ, UR13, PT, P0 ;  /* 0x0000000dff007c0c */ /* 0x000fe2000bf05300 */
[----:B------:R-:W2:Y:S01]  /*13970*/  S2UR UR18, SR_CTAID.Y ;  /* 0x00000000001279c3 */ /* 0x000ea20000002600 */
[----:B------:R-:W-:Y:S02]  /*13980*/  R2UR UR17, R6 ;  /* 0x00000000061172ca */ /* 0x000fe400000e0000 */
[----:B------:R-:W-:-:S02]  /*13990*/  R2UR UR10, R7 ;  /* 0x00000000070a72ca */ /* 0x000fc400000e0000 */
[----:B------:R-:W-:Y:S02]  /*139a0*/  R2UR UR11, R6 ;  /* 0x00000000060b72ca */ /* 0x000fe400000e0000 */
[----:B0-----:R-:W-:-:S05]  /*139b0*/  I2FP.F32.U32 R0, UR6 ;  /* 0x0000000600007c45 */ /* 0x001fca0008201000 */
[----:B------:R-:W-:-:S04]  /*139c0*/  FMUL R0, R0, UR4 ;  /* 0x0000000400007c20 */ /* 0x000fc80008400000 */
[----:B------:R0:W4:Y:S01]  /*139d0*/  F2I.U32.TRUNC.NTZ R3, R0 ;  /* 0x0000000000037305 */ /* 0x000122000020f000 */
[----:B--2---:R-:W-:Y:S05]  /*139e0*/  @!P0 BRA `(.L_x_545) ;  /* 0x0000000000308947 */ /* 0x004fea0003800000 */
        /* <DEDUP_REMOVED lines=12> */
.L_x_545:
[----:B------:R-:W-:Y:S01]  /*13ab0*/  USHF.R.U64 UR43, UR10, UR15, UR11 ;  /* 0x0000000f0a2b7299 */ /* 0x000fe2000800120b */
[----:B0-----:R-:W-:Y:S01]  /*13ac0*/  I2FP.F32.U32 R0, UR18 ;  /* 0x0000001200007c45 */ /* 0x001fe20008201000 */
[----:B------:R-:W-:Y:S02]  /*13ad0*/  USHF.R.U32.HI UR4, URZ, UR15, UR11 ;  /* 0x0000000f3f047299 */ /* 0x000fe4000801160b */
[----:B------:R-:W-:Y:S02]  /*13ae0*/  UIADD3 UR10, UP0, URZ, -UR43, URZ ;  /* 0x8000002b3f0a7290 */ /* 0x000fe4000ff1e03f */
[----:B------:R-:W-:Y:S01]  /*13af0*/  FMUL R0, R0, UR19 ;  /* 0x0000001300007c20 */ /* 0x000fe20008400000 */
[----:B------:R-:W-:Y:S01]  /*13b00*/  ULDC.64 UR12, c[0x0][0x620] ;  /* 0x00018800000c7ab9 */ /* 0x000fe20000000a00 */
[----:B------:R-:W-:Y:S01]  /*13b10*/  UIADD3.X UR4, URZ, ~UR4, URZ, UP0, !UPT ;  /* 0x800000043f047290 */ /* 0x000fe200087fe43f */
[----:B------:R-:W-:Y:S01]  /*13b20*/  UMOV UR8, UR16 ;  /* 0x0000001000087c82 */ /* 0x000fe20008000000 */
[----:B------:R-:W-:-:S02]  /*13b30*/  UMOV UR9, UR17 ;  /* 0x0000001100097c82 */ /* 0x000fc40008000000 */
[----:B------:R-:W-:Y:S01]  /*13b40*/  UIMAD UR4, UR4, UR12, URZ ;  /* 0x0000000c040472a4 */ /* 0x000fe2000f8e023f */
[----:B------:R-:W0:Y:S01]  /*13b50*/  F2I.U32.TRUNC.NTZ R0, R0 ;  /* 0x0000000000007305 */ /* 0x000e22000020f000 */
[----:B------:R-:W-:Y:S01]  /*13b60*/  UIMAD.WIDE.U32 UR8, UR10, UR12, UR8 ;  /* 0x0000000c0a0872a5 */ /* 0x000fe2000f8e0008 */
[----:B----4-:R-:W-:Y:S01]  /*13b70*/  R2UR UR12, R3 ;  /* 0x00000000030c72ca */ /* 0x010fe200000e0000 */
[----:B------:R-:W-:Y:S01]  /*13b80*/  UIMAD UR10, UR10, UR13, UR4 ;  /* 0x0000000d0a0a72a4 */ /* 0x000fe2000f8e0204 */
[----:B------:R-:W-:Y:S01]  /*13b90*/  ULDC UR11, c[0x0][0x618] ;  /* 0x00018600000b7ab9 */ /* 0x000fe20000000800 */
[----:B------:R-:W-:Y:S02]  /*13ba0*/  ULDC UR21, c[0x0][0x658] ;  /* 0x0001960000157ab9 */ /* 0x000fe40000000800 */
[----:B------:R-:W-:Y:S01]  /*13bb0*/  UIADD3 UR9, UR9, UR10, URZ ;  /* 0x0000000a09097290 */ /* 0x000fe2000fffe03f */
[----:B------:R-:W-:Y:S01]  /*13bc0*/  UMOV UR15, 0xffffffff ;  /* 0xffffffff000f7882 */ /* 0x000fe20000000000 */
[----:B------:R-:W-:Y:S01]  /*13bd0*/  ULDC.64 UR4, c[0x0][0x640] ;  /* 0x0001900000047ab9 */ /* 0x000fe20000000a00 */
[----:B------:R-:W-:Y:S01]  /*13be0*/  USHF.L.U32 UR15, UR15, UR21, URZ ;  /* 0x000000150f0f7299 */ /* 0x000fe2000800063f */
[----:B------:R-:W-:Y:S01]  /*13bf0*/  ISETP.NE.U32.AND P0, PT, RZ, UR4, PT ;  /* 0x00000004ff007c0c */ /* 0x000fe2000bf05070 */
[----:B------:R-:W-:-:S02]  /*13c00*/  USHF.R.U64 UR16, UR8, UR11, UR9 ;  /* 0x0000000b08107299 */ /* 0x000fc40008001209 */
[----:B------:R-:W-:Y:S01]  /*13c10*/  USHF.R.U32.HI UR8, URZ, UR11, UR9 ;  /* 0x0000000b3f087299 */ /* 0x000fe20008011609 */
[----:B0-----:R-:W-:Y:S01]  /*13c20*/  R2UR UR14, R0 ;  /* 0x00000000000e72ca */ /* 0x001fe200000e0000 */
[----:B------:R-:W-:Y:S01]  /*13c30*/  ULDC UR17, c[0x0][0x608] ;  /* 0x0001820000117ab9 */ /* 0x000fe20000000800 */
[----:B------:R-:W-:Y:S01]  /*13c40*/  ULOP3.LUT UR41, URZ, UR15, URZ, 0x33, !UPT ;  /* 0x0000000f3f297292 */ /* 0x000fe2000f8e333f */
[----:B------:R-:W-:Y:S01]  /*13c50*/  ISETP.NE.AND.EX P0, PT, RZ, UR5, PT, P0 ;  /* 0x00000005ff007c0c */ /* 0x000fe2000bf05300 */
[----:B------:R-:W-:Y:S02]  /*13c60*/  USHF.R.U64 UR15, UR16, UR17, UR8 ;  /* 0x00000011100f7299 */ /* 0x000fe40008001208 */
[----:B------:R-:W-:Y:S02]  /*13c70*/  USHF.R.U32.HI UR8, URZ, UR17, UR8 ;  /* 0x000000113f087299 */ /* 0x000fe40008011608 */
[----:B------:R-:W-:Y:S02]  /*13c80*/  UIADD3 UR12, -UR12, URZ, URZ ;  /* 0x0000003f0c0c7290 */ /* 0x000fe4000fffe13f */
[----:B------:R-:W-:Y:S01]  /*13c90*/  USHF.R.U64 UR17, UR15, UR21, UR8 ;  /* 0x000000150f117299 */ /* 0x000fe20008001208 */
[----:B------:R-:W-:Y:S01]  /*13ca0*/  UMOV UR19, 0x1 ;  /* 0x0000000100137882 */ /* 0x000fe20000000000 */
[----:B------:R-:W-:Y:S01]  /*13cb0*/  ULDC UR13, c[0x0][0x144] ;  /* 0x00005100000d7ab9 */ /* 0x000fe20000000800 */
[----:B------:R-:W-:Y:S01]  /*13cc0*/  ULDC UR7, c[0x0][0x600] ;  /* 0x0001800000077ab9 */ /* 0x000fe20000000800 */
[----:B------:R-:W-:-:S02]  /*13cd0*/  USHF.L.U32 UR24, UR19, UR21, URZ ;  /* 0x0000001513187299 */ /* 0x000fc4000800063f */
[----:B------:R-:W-:Y:S02]  /*13ce0*/  USHF.R.U32.HI UR8, URZ, UR21, UR8 ;  /* 0x000000153f087299 */ /* 0x000fe40008011608 */
[----:B------:R-:W-:Y:S02]  /*13cf0*/  UIMAD UR21, UR13, UR12, UR6 ;  /* 0x0000000c0d1572a4 */ /* 0x000fe4000f8e0206 */
[----:B------:R-:W-:Y:S02]  /*13d00*/  UIADD3 UR20, UR7, -0x1, URZ ;  /* 0xffffffff07147890 */ /* 0x000fe4000fffe03f */
[----:B------:R-:W-:Y:S01]  /*13d10*/  UIADD3 UR19, -UR14, URZ, URZ ;  /* 0x0000003f0e137290 */ /* 0x000fe2000fffe13f */
[----:B------:R-:W-:Y:S01]  /*13d20*/  ULDC UR25, c[0x0][0x148] ;  /* 0x0000520000197ab9 */ /* 0x000fe20000000800 */
[----:B------:R-:W-:Y:S01]  /*13d30*/  ULDC UR22, c[0x0][0x648] ;  /* 0x0001920000167ab9 */ /* 0x000fe20000000800 */
[----:B------:R-:W-:Y:S01]  /*13d40*/  ULDC UR23, c[0x0][0x638] ;  /* 0x00018e0000177ab9 */ /* 0x000fe20000000800 */
        /* <DEDUP_REMOVED lines=14> */
.L_x_546:
[----:B------:R-:W-:Y:S01]  /*13e30*/  UISETP.NE.AND UP0, UPT, UR46, URZ, UPT ;  /* 0x0000003f2e00728c */ /* 0x000fe2000bf05270 */
[----:B------:R-:W-:Y:S01]  /*13e40*/  IMAD.MOV.U32 R0, RZ, RZ, 0x1 ;  /* 0x00000001ff007424 */ /* 0x000fe200078e00ff */
[----:B------:R-:W-:Y:S02]  /*13e50*/  USHF.R.U64 UR4, UR6, UR22, UR8 ;  /* 0x0000001606047299 */ /* 0x000fe40008001208 */
[----:B------:R-:W-:Y:S02]  /*13e60*/  ULOP3.LUT UR41, UR15, UR41, URZ, 0xc0, !UPT ;  /* 0x000000290f297292 */ /* 0x000fe4000f8ec03f */
[----:B------:R-:W-:Y:S02]  /*13e70*/  UIADD3 UR5, -UR4, URZ, URZ ;  /* 0x0000003f04057290 */ /* 0x000fe4000fffe13f */
[----:B------:R-:W-:Y:S02]  /*13e80*/  UIMAD UR41, UR24, UR4, UR41 ;  /* 0x00000004182972a4 */ /* 0x000fe4000f8e0229 */
[----:B------:R-:W-:-:S02]  /*13e90*/  ULOP3.LUT UR16, UR16, UR20, URZ, 0xc0, !UPT ;  /* 0x0000001410107292 */ /* 0x000fc4000f8ec03f */
[----:B------:R-:W-:Y:S02]  /*13ea0*/  @UP0 UIMAD UR21, UR25, UR19, UR18 ;  /* 0x00000013191502a4 */ /* 0x000fe4000f8e0212 */
[----:B------:R-:W-:-:S03]  /*13eb0*/  UIMAD UR4, UR5, UR23, UR17 ;  /* 0x00000017050472a4 */ /* 0x000fc6000f8e0211 */
[----:B------:R-:W-:Y:S01]  /*13ec0*/  ULDC UR5, c[0x0][0x610] ;  /* 0x0001840000057ab9 */ /* 0x000fe20000000800 */
[----:B------:R-:W-:Y:S02]  /*13ed0*/  UIMAD UR4, UR4, UR7, UR16 ;  /* 0x00000007040472a4 */ /* 0x000fe4000f8e0210 */
[----:B------:R-:W-:-:S04]  /*13ee0*/  UIMAD UR41, UR41, UR5, UR21 ;  /* 0x00000005292972a4 */ /* 0x000fc8000f8e0215 */
[----:B------:R-:W-:Y:S02]  /*13ef0*/  USEL UR42, UR4, UR41, !UP0 ;  /* 0x00000029042a7287 */ /* 0x000fe4000c000000 */
[----:B------:R-:W-:-:S12]  /*13f00*/  USEL UR41, UR41, UR4, !UP0 ;  /* 0x0000000429297287 */ /* 0x000fd8000c000000 */
.L_x_544:
[----:B------:R-:W-:-:S13]  /*13f10*/  LOP3.LUT P0, RZ, R0, 0xff, RZ, 0xc0, !PT ;  /* 0x000000ff00ff7812 */ /* 0x000fda000780c0ff */
[----:B------:R-:W-:Y:S05]  /*13f20*/  @P0 BRA `(.L_x_547) ;  /* 0xfffffed4007c0947 */ /* 0x000fea000383ffff */
[----:B------:R-:W-:Y:S05]  /*13f30*/  EXIT ;  /* 0x000000000000794d */ /* 0x000fea0003800000 */
.L_x_8:
[----:B------:R-:W2:Y:S01]  /*13f40*/  LDL R5, [R1+0x204] ;  /* 0x0002040001057983 */ /* 0x000ea20000100800 */
[----:B------:R-:W-:-:S03]  /*13f50*/  ULDC.64 UR4, c[0x0][0x650] ;  /* 0x0001940000047ab9 */ /* 0x000fc60000000a00 */
[----:B------:R-:W3:Y:S01]  /*13f60*/  LDL R2, [R1+0x200] ;  /* 0x0002000001027983 */ /* 0x000ee20000100800 */
[----:B------:R-:W-:Y:S01]  /*13f70*/  PRMT R0, RZ, 0x7610, R0 ;  /* 0x00007610ff007816 */ /* 0x000fe20000000000 */
[----:B------:R-:W-:Y:S02]  /*13f80*/  IMAD.MOV.U32 R4, RZ, RZ, -0x1 ;  /* 0xffffffffff047424 */ /* 0x000fe400078e00ff */
[----:B------:R-:W-:Y:S02]  /*13f90*/  IMAD.MOV.U32 R3, RZ, RZ, -0x1 ;  /* 0xffffffffff037424 */ /* 0x000fe400078e00ff */
[----:B------:R-:W-:Y:S01]  /*13fa0*/  IMAD.MOV.U32 R10, RZ, RZ, -0x1 ;  /* 0xffffffffff0a7424 */ /* 0x000fe200078e00ff */
[----:B--2---:R-:W-:-:S04]  /*13fb0*/  ISETP.GE.U32.AND P0, PT, R5, UR4, PT ;  /* 0x0000000405007c0c */ /* 0x004fc8000bf06070 */
[----:B---3--:R-:W-:-:S13]  /*13fc0*/  ISETP.GE.U32.AND.EX P0, PT, R2, UR5, PT, P0 ;  /* 0x0000000502007c0c */ /* 0x008fda000bf06100 */
        /* <DEDUP_REMOVED lines=21> */
.L_x_549:
[----:B------:R-:W-:Y:S01]  /*14120*/  USHF.R.U64 UR4, UR14, UR19, UR15 ;  /* 0x000000130e047299 */ /* 0x000fe2000800120f */
[----:B------:R-:W-:Y:S01]  /*14130*/  R2UR UR7, R2 ;  /* 0x00000000020772ca */ /* 0x000fe200000e0000 */
[----:B------:R-:W-:Y:S02]  /*14140*/  USHF.R.U32.HI UR5, URZ, UR19, UR15 ;  /* 0x000000133f057299 */ /* 0x000fe4000801160f */
[----:B------:R-:W-:Y:S01]  /*14150*/  UIADD3 UR13, UP0, URZ, -UR4, URZ ;  /* 0x800000043f0d7290 */ /* 0x000fe2000ff1e03f */
[----:B------:R-:W-:Y:S01]  /*14160*/  ULDC.64 UR14, c[0x0][0x620] ;  /* 0x00018800000e7ab9 */ /* 0x000fe20000000a00 */
[----:B------:R-:W-:Y:S02]  /*14170*/  UMOV UR6, UR20 ;  /* 0x0000001400067c82 */ /* 0x000fe40008000000 */
[----:B------:R-:W-:Y:S02]  /*14180*/  UIADD3.X UR5, URZ, ~UR5, URZ, UP0, !UPT ;  /* 0x800000053f057290 */ /* 0x000fe400087fe43f */
[----:B------:R-:W-:-:S02]  /*14190*/  UISETP.NE.AND UP1, UPT, UR46, URZ, UPT ;  /* 0x0000003f2e00728c */ /* 0x000fc4000bf25270 */
[----:B------:R-:W-:Y:S02]  /*141a0*/  UIMAD UR5, UR5, UR14, URZ ;  /* 0x0000000e050572a4 */ /* 0x000fe4000f8e023f */
[----:B------:R-:W-:Y:S02]  /*141b0*/  UIMAD.WIDE.U32 UR6, UR13, UR14, UR6 ;  /* 0x0000000e0d0672a5 */ /* 0x000fe4000f8e0006 */
[----:B------:R-:W-:Y:S01]  /*141c0*/  UIMAD UR5, UR13, UR15, UR5 ;  /* 0x0000000f0d0572a4 */ /* 0x000fe2000f8e0205 */
[----:B------:R-:W-:Y:S02]  /*141d0*/  ULDC UR14, c[0x0][0x608] ;  /* 0x00018200000e7ab9 */ /* 0x000fe40000000800 */
[----:B------:R-:W-:Y:S01]  /*141e0*/  ULDC UR13, c[0x0][0x618] ;  /* 0x00018600000d7ab9 */ /* 0x000fe20000000800 */
[----:B------:R-:W-:Y:S01]  /*141f0*/  UIADD3 UR5, UR7, UR5, URZ ;  /* 0x0000000507057290 */ /* 0x000fe2000fffe03f */
[----:B------:R-:W-:Y:S01]  /*14200*/  ULDC UR22, c[0x0][0x658] ;  /* 0x0001960000167ab9 */ /* 0x000fe20000000800 */
[----:B------:R-:W-:-:S02]  /*14210*/  @UP1 UIMAD UR8, UR11, UR12, UR10 ;  /* 0x0000000c0b0812a4 */ /* 0x000fc4000f8e020a */
[----:B------:R-:W-:Y:S02]  /*14220*/  USHF.R.U64 UR17, UR6, UR13, UR5 ;  /* 0x0000000d06117299 */ /* 0x000fe40008001205 */
[----:B------:R-:W-:Y:S01]  /*14230*/  USHF.R.U32.HI UR5, URZ, UR13, UR5 ;  /* 0x0000000d3f057299 */ /* 0x000fe20008011605 */
[----:B------:R-:W-:Y:S01]  /*14240*/  ULDC.64 UR6, c[0x0][0x640] ;  /* 0x0001900000067ab9 */ /* 0x000fe20000000a00 */
[----:B------:R-:W-:Y:S01]  /*14250*/  UMOV UR10, 0xffffffff ;  /* 0xffffffff000a7882 */ /* 0x000fe20000000000 */
[----:B------:R-:W-:Y:S01]  /*14260*/  ISETP.NE.U32.AND P0, PT, RZ, UR6, PT ;  /* 0x00000006ff007c0c */ /* 0x000fe2000bf05070 */
[----:B------:R-:W-:Y:S02]  /*14270*/  USHF.R.U64 UR18, UR17, UR14, UR5 ;  /* 0x0000000e11127299 */ /* 0x000fe40008001205 */
[----:B------:R-:W-:Y:S01]  /*14280*/  USHF.R.U32.HI UR5, URZ, UR14, UR5 ;  /* 0x0000000e3f057299 */ /* 0x000fe20008011605 */
[----:B------:R-:W-:Y:S01]  /*14290*/  ISETP.NE.AND.EX P0, PT, RZ, UR7, PT, P0 ;  /* 0x00000007ff007c0c */ /* 0x000fe2000bf05300 */
[----:B------:R-:W-:-:S02]  /*142a0*/  USHF.L.U32 UR11, UR10, UR22, URZ ;  /* 0x000000160a0b7299 */ /* 0x000fc4000800063f */
[----:B------:R-:W-:Y:S01]  /*142b0*/  USHF.R.U64 UR19, UR18, UR22, UR5 ;  /* 0x0000001612137299 */ /* 0x000fe20008001205 */
[----:B------:R-:W-:Y:S01]  /*142c0*/  ULDC UR20, c[0x0][0x600] ;  /* 0x0001800000147ab9 */ /* 0x000fe20000000800 */
[----:B------:R-:W-:Y:S02]  /*142d0*/  USHF.R.U32.HI UR10, URZ, UR22, UR5 ;  /* 0x000000163f0a7299 */ /* 0x000fe40008011605 */
[----:B------:R-:W-:Y:S02]  /*142e0*/  UIADD3 UR21, UR20, -0x1, URZ ;  /* 0xffffffff14157890 */ /* 0x000fe4000fffe03f */
[----:B------:R-:W-:Y:S01]  /*142f0*/  ULOP3.LUT UR26, URZ, UR11, URZ, 0x33, !UPT ;  /* 0x0000000b3f1a7292 */ /* 0x000fe2000f8e333f */
        /* <DEDUP_REMOVED lines=17> */
.L_x_550:
[----:B------:R-:W-:Y:S01]  /*14410*/  USHF.R.U64 UR6, UR5, UR23, UR10 ;  /* 0x0000001705067299 */ /* 0x000fe2000800120a */
[----:B------:R-:W-:Y:S01]  /*14420*/  IMAD.MOV.U32 R0, RZ, RZ, 0x1 ;  /* 0x00000001ff007424 */ /* 0x000fe200078e00ff */
[----:B------:R-:W-:Y:S01]  /*14430*/  USHF.L.U32 UR25, UR25, UR22, URZ ;  /* 0x0000001619197299 */ /* 0x000fe2000800063f */
[----:B------:R-:W-:Y:S01]  /*14440*/  IMAD.U32 R10, RZ, RZ, UR4 ;  /* 0x00000004ff0a7e24 */ /* 0x000fe2000f8e00ff */
[----:B------:R-:W-:Y:S02]  /*14450*/  ULOP3.LUT UR5, UR18, UR26, URZ, 0xc0, !UPT ;  /* 0x0000001a12057292 */ /* 0x000fe4000f8ec03f */
[----:B------:R-:W-:Y:S02]  /*14460*/  UIADD3 UR7, -UR6, URZ, URZ ;  /* 0x0000003f06077290 */ /* 0x000fe4000fffe13f */
[----:B------:R-:W-:Y:S02]  /*14470*/  UIMAD UR6, UR25, UR6, UR5 ;  /* 0x00000006190672a4 */ /* 0x000fe4000f8e0205 */
[----:B------:R-:W-:-:S02]  /*14480*/  ULOP3.LUT UR17, UR17, UR21, URZ, 0xc0, !UPT ;  /* 0x0000001511117292 */ /* 0x000fc4000f8ec03f */
[----:B------:R-:W-:Y:S02]  /*14490*/  UIMAD UR5, UR7, UR24, UR19 ;  /* 0x00000018070572a4 */ /* 0x000fe4000f8e0213 */
[----:B------:R-:W-:Y:S01]  /*144a0*/  UISETP.NE.AND UP0, UPT, UR46, URZ, UPT ;  /* 0x0000003f2e00728c */ /* 0x000fe2000bf05270 */
[----:B------:R-:W-:Y:S01]  /*144b0*/  ULDC UR7, c[0x0][0x610] ;  /* 0x0001840000077ab9 */ /* 0x000fe20000000800 */
[----:B------:R-:W-:Y:S02]  /*144c0*/  UIMAD UR5, UR5, UR20, UR17 ;  /* 0x00000014050572a4 */ /* 0x000fe4000f8e0211 */
[----:B------:R-:W-:-:S04]  /*144d0*/  UIMAD UR8, UR6, UR7, UR8 ;  /* 0x00000007060872a4 */ /* 0x000fc8000f8e0208 */
[----:B------:R-:W-:Y:S02]  /*144e0*/  USEL UR6, UR5, UR8, !UP0 ;  /* 0x0000000805067287 */ /* 0x000fe4000c000000 */
[----:B------:R-:W-:-:S04]  /*144f0*/  USEL UR8, UR8, UR5, !UP0 ;  /* 0x0000000508087287 */ /* 0x000fc8000c000000 */
[----:B------:R-:W-:Y:S02]  /*14500*/  IMAD.U32 R3, RZ, RZ, UR6 ;  /* 0x00000006ff037e24 */ /* 0x000fe4000f8e00ff */
[----:B------:R-:W-:-:S07]  /*14510*/  IMAD.U32 R4, RZ, RZ, UR8 ;  /* 0x00000008ff047e24 */ /* 0x000fce000f8e00ff */
.L_x_548:
[----:B------:R-:W-:-:S08]  /*14520*/  NOP ;  /* 0x0000000000007918 */ /* 0x000fd00000000000 */
[----:B0-----:R-:W0:-:S00]  /*14530*/  USETMAXREG.DEALLOC.CTAPOOL 0x18 ;  /* 0x00000018000079c8 */ /* 0x001e0000080e0500 */
[----:B------:R-:W-:-:S13]  /*14540*/  ISETP.NE.AND P0, PT, RZ, UR9, PT ;  /* 0x00000009ff007c0c */ /* 0x000fda000bf05270 */
[----:B------:R-:W-:Y:S05]  /*14550*/  @P0 EXIT ;  /* 0x000000000000094d */ /* 0x000fea0003800000 */
[----:B0-----:R-:W-:Y:S01]  /*14560*/  LOP3.LUT P0, RZ, R0, 0xff, RZ, 0xc0, !PT ;  /* 0x000000ff00ff7812 */ /* 0x001fe2000780c0ff */
[----:B------:R-:W-:Y:S02]  /*14570*/  IMAD.MOV.U32 R0, RZ, RZ, 0x1 ;  /* 0x00000001ff007424 */ /* 0x000fe400078e00ff */
[----:B------:R-:W-:-:S10]  /*14580*/  IMAD.MOV.U32 R6, RZ, RZ, RZ ;  /* 0x000000ffff067224 */ /* 0x000fd400078e00ff */
[----:B------:R-:W-:Y:S05]  /*14590*/  @!P0 BRA `(.L_x_551) ;  /* 0x0000000c00788947 */ /* 0x000fea0003800000 */
[----:B------:R-:W0:Y:S01]  /*145a0*/  S2R R9, SR_CgaCtaId ;  /* 0x0000000000097919 */ /* 0x000e220000008800 */
[----:B------:R-:W-:Y:S01]  /*145b0*/  ULDC UR4, c[0x0][0x28c] ;  /* 0x0000a30000047ab9 */ /* 0x000fe20000000800 */
[----:B------:R-:W-:Y:S01]  /*145c0*/  ULDC UR8, c[0x0][0x658] ;  /* 0x0001960000087ab9 */ /* 0x000fe20000000800 */
[----:B------:R-:W-:Y:S01]  /*145d0*/  UIADD3 UR9, UR4, 0xf, URZ ;  /* 0x0000000f04097890 */ /* 0x000fe2000fffe03f */
[----:B------:R-:W-:Y:S01]  /*145e0*/  BSSY B0, `(.L_x_551) ;  /* 0x00000d9000007945 */ /* 0x000fe20003800000 */
[----:B------:R-:W-:Y:S01]  /*145f0*/  UMOV UR7, 0xffffffff ;  /* 0xffffffff00077882 */ /* 0x000fe20000000000 */
[----:B------:R-:W-:Y:S01]  /*14600*/  ULDC UR6, c[0x0][0xc] ;  /* 0x0000030000067ab9 */ /* 0x000fe20000000800 */
[----:B------:R-:W-:Y:S01]  /*14610*/  USHF.R.S32.HI UR10, URZ, 0x1f, UR9 ;  /* 0x0000001f3f0a7899 */ /* 0x000fe20008011409 */
[----:B------:R-:W-:Y:S01]  /*14620*/  IMAD.MOV.U32 R8, RZ, RZ, 0x1 ;  /* 0x00000001ff087424 */ /* 0x000fe200078e00ff */
[----:B------:R-:W-:Y:S01]  /*14630*/  USHF.L.U32 UR11, UR7, UR8, URZ ;  /* 0x00000008070b7299 */ /* 0x000fe2000800063f */
[----:B------:R-:W-:Y:S01]  /*14640*/  IMAD.MOV.U32 R0, RZ, RZ, 0x1 ;  /* 0x00000001ff007424 */ /* 0x000fe200078e00ff */
[----:B------:R-:W-:Y:S01]  /*14650*/  ULDC UR5, c[0x0][0x600] ;  /* 0x0001800000057ab9 */ /* 0x000fe20000000800 */
[----:B------:R-:W-:Y:S01]  /*14660*/  ULDC UR7, c[0x0][0x10] ;  /* 0x0000040000077ab9 */ /* 0x000fe20000000800 */
[----:B------:R-:W-:Y:S01]  /*14670*/  UMOV UR12, 0x1 ;  /* 0x00000001000c7882 */ /* 0x000fe20000000000 */
[----:B------:R-:W-:Y:S01]  /*14680*/  UIADD3 UR4, UR5, -0x1, URZ ;  /* 0xffffffff05047890 */ /* 0x000fe2000fffe03f */
[----:B------:R-:W-:Y:S01]  /*14690*/  IMAD.MOV.U32 R6, RZ, RZ, RZ ;  /* 0x000000ffff067224 */ /* 0x000fe200078e00ff */
[----:B------:R-:W-:-:S02]  /*146a0*/  UIMAD.WIDE.U32 UR6, UR6, UR7, URZ ;  /* 0x00000007060672a5 */ /* 0x000fc4000f8e003f */
[----:B------:R-:W-:Y:S02]  /*146b0*/  ULEA.HI UR10, UR10, UR9, URZ, 0x4 ;  /* 0x000000090a0a7291 */ /* 0x000fe4000f8f203f */
[----:B------:R-:W-:Y:S02]  /*146c0*/  USHF.L.U32 UR5, UR12, UR8, URZ ;  /* 0x000000080c057299 */ /* 0x000fe4000800063f */
[----:B------:R-:W-:Y:S01]  /*146d0*/  USHF.R.S32.HI UR18, URZ, 0x4, UR10 ;  /* 0x000000043f127899 */ /* 0x000fe2000801140a */
[----:B------:R-:W-:Y:S01]  /*146e0*/  ULDC UR8, c[0x0][0x14] ;  /* 0x0000050000087ab9 */ /* 0x000fe20000000800 */
[----:B------:R-:W-:Y:S02]  /*146f0*/  ULOP3.LUT UR21, UR40, 0x2, URZ, 0xfc, !UPT ;  /* 0x0000000228157892 */ /* 0x000fe4000f8efc3f */
[----:B------:R-:W-:Y:S02]  /*14700*/  UIMAD.WIDE.U32 UR22, UR6, UR8, URZ ;  /* 0x00000008061672a5 */ /* 0x000fe4000f8e003f */
[----:B------:R-:W-:-:S02]  /*14710*/  UIMAD UR13, UR7, UR8, URZ ;  /* 0x00000008070d72a4 */ /* 0x000fc4000f8e023f */
[----:B------:R-:W-:Y:S01]  /*14720*/  ULOP3.LUT UR19, URZ, UR11, URZ, 0x33, !UPT ;  /* 0x0000000b3f137292 */ /* 0x000fe2000f8e333f */
[C---:B0-----:R-:W-:Y:S01]  /*14730*/  IMAD.SHL.U32 R16, R9.reuse, 0x80, RZ ;  /* 0x0000008009107824 */ /* 0x041fe200078e00ff */
[----:B------:R-:W-:Y:S01]  /*14740*/  UIADD3 UR13, UR23, UR13, URZ ;  /* 0x0000000d170d7290 */ /* 0x000fe2000fffe03f */
[----:B------:R-:W-:Y:S01]  /*14750*/  IMAD.SHL.U32 R9, R9, 0x800, RZ ;  /* 0x0000080009097824 */ /* 0x000fe200078e00ff */
[----:B------:R-:W-:Y:S02]  /*14760*/  UIADD3 UR26, UR18, 0x1, URZ ;  /* 0x00000001121a7890 */ /* 0x000fe4000fffe03f */
[----:B------:R-:W-:Y:S01]  /*14770*/  LOP3.LUT R16, R16, 0x80, RZ, 0xc0, !PT ;  /* 0x0000008010107812 */ /* 0x000fe200078ec0ff */
[----:B------:R-:W-:Y:S01]  /*14780*/  ULDC.64 UR24, c[0x0][0x198] ;  /* 0x0000660000187ab9 */ /* 0x000fe20000000a00 */
[----:B------:R-:W-:-:S08]  /*14790*/  LOP3.LUT R9, R9, 0x800, RZ, 0xc0, !PT ;  /* 0x0000080009097812 */ /* 0x000fd000078ec0ff */
.L_x_562:
[----:B------:R-:W-:-:S03]  /*147a0*/  UMOV UR6, 0xffffffff ;  /* 0xffffffff00067882 */ /* 0x000fc60000000000 */
[----:B------:R-:W-:Y:S05]  /*147b0*/  BRA.DIV UR6, `(.L_x_552) ;  /* 0x0000001606487947 */ /* 0x000fea000b800000 */
[----:B------:R-:W-:-:S13]  /*147c0*/  ELECT P6, URZ, PT ;  /* 0x00000000003f782f */ /* 0x000fda00038c0000 */
.L_x_583:
[----:B------:R-:W0:Y:S01]  /*147d0*/  LDC R2, c[0x0][0x28c] ;  /* 0x0000a300ff027b82 */ /* 0x000e220000000800 */
[----:B------:R-:W-:Y:S01]  /*147e0*/  BSSY B1, `(.L_x_553) ;  /* 0x000003a000017945 */ /* 0x000fe20003800000 */
[----:B0-----:R-:W-:-:S13]  /*147f0*/  ISETP.LT.OR P6, PT, R2, 0x1, !P6 ;  /* 0x000000010200780c */ /* 0x001fda00077c1670 */
[----:B------:R-:W-:Y:S05]  /*14800*/  @P6 BRA `(.L_x_554) ;  /* 0x0000000000dc6947 */ /* 0x000fea0003800000 */
[----:B------:R-:W-:Y:S02]  /*14810*/  IMAD R2, R3, 0x100, R16 ;  /* 0x0000010003027824 */ /* 0x000fe400078e0210 */
[----:B------:R-:W-:Y:S02]  /*14820*/  IMAD.SHL.U32 R3, R4, 0x100, RZ ;  /* 0x0000010004037824 */ /* 0x000fe400078e00ff */
[----:B------:R-:W-:Y:S02]  /*14830*/  IMAD.MOV.U32 R11, RZ, RZ, RZ ;  /* 0x000000ffff0b7224 */ /* 0x000fe400078e00ff */
[----:B------:R-:W-:Y:S02]  /*14840*/  IMAD.U32 R13, RZ, RZ, UR26 ;  /* 0x0000001aff0d7e24 */ /* 0x000fe4000f8e00ff */
[----:B------:R-:W-:Y:S02]  /*14850*/  IMAD.MOV.U32 R4, RZ, RZ, R0 ;  /* 0x000000ffff047224 */ /* 0x000fe400078e0000 */
[----:B------:R-:W-:-:S07]  /*14860*/  IMAD.MOV.U32 R12, RZ, RZ, R6 ;  /* 0x000000ffff0c7224 */ /* 0x000fce00078e0006 */
.L_x_557:
[----:B------:R-:W0:Y:S01]  /*14870*/  S2R R14, SR_CgaCtaId ;  /* 0x00000000000e7919 */ /* 0x000e220000008800 */
[----:B------:R-:W-:Y:S01]  /*14880*/  MOV R5, 0x400 ;  /* 0x0000040000057802 */ /* 0x000fe20000000f00 */
[----:B------:R-:W1:Y:S03]  /*14890*/  S2R R7, SR_TID.X ;  /* 0x0000000000077919 */ /* 0x000e660000002100 */
[----:B0-----:R-:W-:Y:S02]  /*148a0*/  LEA R15, R14, R5, 0x18 ;  /* 0x000000050e0f7211 */ /* 0x001fe400078ec0ff */
[----:B------:R-:W-:Y:S02]  /*148b0*/  SHF.L.U32 R14, R4, 0x1f, RZ ;  /* 0x0000001f040e7819 */ /* 0x000fe400000006ff */
[----:B-1----:R-:W-:Y:S01]  /*148c0*/  LOP3.LUT P1, RZ, R7, 0x7f, RZ, 0xc0, !PT ;  /* 0x0000007f07ff7812 */ /* 0x002fe2000782c0ff */
[----:B------:R-:W-:-:S04]  /*148d0*/  IMAD R5, R12, 0x8, R15 ;  /* 0x000000080c057824 */ /* 0x000fc800078e020f */
[----:B------:R-:W0:Y:S02]  /*148e0*/  SYNCS.PHASECHK.TRANS64.TRYWAIT P0, [R5+URZ+0x70], R14 ;  /* 0x0000700e050075a7 */ /* 0x000e24000800017f */
[----:B0-----:R-:W-:Y:S06]  /*148f0*/  @!P0 BRA `(.L_x_555) ;  /* 0x0000001400188947 */ /* 0x001fec0003800000 */
.L_x_584:
[----:B0-----:R-:W0:Y:S01]  /*14900*/  @!P1 LDC R14, c[0x0][0x500] ;  /* 0x00014000ff0e9b82 */ /* 0x001e220000000800 */
[----:B------:R-:W-:-:S04]  /*14910*/  UPRMT UR6, UR21, 0x9910, URZ ;  /* 0x0000991015067896 */ /* 0x000fc8000800003f */
[----:B------:R-:W-:-:S06]  /*14920*/  UISETP.NE.AND UP0, UPT, UR6, 0x2, UPT ;  /* 0x000000020600788c */ /* 0x000fcc000bf05270 */
[----:B------:R-:W-:Y:S01]  /*14930*/  PLOP3.LUT P0, PT, PT, PT, UP0, 0x80, 0x0 ;  /* 0x000000000000781c */ /* 0x000fe20003f0f008 */
[----:B0-----:R0:W-:-:S12]  /*14940*/  @!P1 SYNCS.ARRIVE.TRANS64 RZ, [R5+URZ], R14 ;  /* 0x0000000e05ff99a7 */ /* 0x0011d8000800003f */
[----:B------:R-:W-:Y:S05]  /*14950*/  @P0 BRA `(.L_x_556) ;  /* 0x0000000000040947 */ /* 0x000fea0003800000 */
[----:B------:R-:W-:Y:S01]  /*14960*/  BPT.TRAP 0x1 ;  /* 0x000000040000795c */ /* 0x000fe20000300000 */
.L_x_556:
[C---:B------:R-:W-:Y:S01]  /*14970*/  IMAD R7, R12.reuse, 0x2000, R15 ;  /* 0x000020000c077824 */ /* 0x040fe200078e020f */
[----:B------:R-:W-:Y:S01]  /*14980*/  R2UR UR9, R5 ;  /* 0x00000000050972ca */ /* 0x000fe200000e0000 */
[----:B------:R-:W-:Y:S01]  /*14990*/  VIADD R13, R13, 0xffffffff ;  /* 0xffffffff0d0d7836 */ /* 0x000fe20000000000 */
[----:B------:R-:W-:Y:S01]  /*149a0*/  UIADD3 UR6, UP0, UR24, 0xf0, URZ ;  /* 0x000000f018067890 */ /* 0x000fe2000ff1e03f */
[----:B------:R-:W-:Y:S01]  /*149b0*/  R2UR UR11, R3 ;  /* 0x00000000030b72ca */ /* 0x000fe200000e0000 */
[----:B------:R-:W-:Y:S01]  /*149c0*/  UIADD3 UR28, UP1, UR24, 0x1f0, URZ ;  /* 0x000001f0181c7890 */ /* 0x000fe2000ff3e03f */
[----:B------:R-:W-:Y:S01]  /*149d0*/  R2UR UR7, R7 ;  /* 0x00000000070772ca */ /* 0x000fe200000e0000 */
[C---:B------:R-:W-:Y:S01]  /*149e0*/  IMAD R7, R12.reuse, 0x1000, R9 ;  /* 0x000010000c077824 */ /* 0x040fe200078e0209 */
[----:B------:R-:W-:Y:S01]  /*149f0*/  R2UR UR10, R11 ;  /* 0x000000000b0a72ca */ /* 0x000fe200000e0000 */
[----:B------:R-:W-:Y:S01]  /*14a00*/  VIADD R12, R12, 0x1 ;  /* 0x000000010c0c7836 */ /* 0x000fe20000000000 */
[----:B------:R-:W-:Y:S01]  /*14a10*/  R2UR UR12, R10 ;  /* 0x000000000a0c72ca */ /* 0x000fe200000e0000 */
[----:B------:R-:W-:Y:S01]  /*14a20*/  IMAD R7, R7, 0x2, R15 ;  /* 0x0000000207077824 */ /* 0x000fe200078e020f */
[----:B------:R-:W-:Y:S01]  /*14a30*/  R2UR UR20, R2 ;  /* 0x00000000021472ca */ /* 0x000fe200000e0000 */
[----:B------:R-:W-:Y:S01]  /*14a40*/  UIADD3.X UR29, URZ, UR25, URZ, UP1, !UPT ;  /* 0x000000193f1d7290 */ /* 0x000fe20008ffe43f */
[----:B------:R-:W-:Y:S01]  /*14a50*/  ISETP.GT.AND P1, PT, R13, 0x1, PT ;  /* 0x000000010d00780c */ /* 0x000fe20003f24270 */
[----:B------:R-:W-:Y:S01]  /*14a60*/  UMOV UR14, 0x0 ;  /* 0x00000000000e7882 */ /* 0x000fe20000000000 */
[----:B------:R-:W-:Y:S01]  /*14a70*/  R2UR UR8, R7 ;  /* 0x00000000070872ca */ /* 0x000fe200000e0000 */
[----:B------:R-:W-:Y:S01]  /*14a80*/  UMOV UR15, 0x10000000 ;  /* 0x10000000000f7882 */ /* 0x000fe20000000000 */
[C---:B------:R-:W-:Y:S01]  /*14a90*/  ISETP.NE.AND P0, PT, R12.reuse, 0xe, PT ;  /* 0x0000000e0c00780c */ /* 0x040fe20003f05270 */
[----:B------:R-:W-:Y:S01]  /*14aa0*/  UIADD3 UR16, UR7, 0x200, URZ ;  /* 0x0000020007107890 */ /* 0x000fe2000fffe03f */
[----:B------:R-:W-:Y:S01]  /*14ab0*/  VIADD R11, R11, 0x10 ;  /* 0x000000100b0b7836 */ /* 0x000fe20000000000 */
[----:B------:R-:W-:Y:S01]  /*14ac0*/  UIADD3.X UR7, URZ, UR25, URZ, UP0, !UPT ;  /* 0x000000193f077290 */ /* 0x000fe200087fe43f */
[----:B0-----:R-:W-:Y:S01]  /*14ad0*/  SEL R5, RZ, 0x1, P0 ;  /* 0x00000001ff057807 */ /* 0x001fe20000000000 */
[----:B------:R-:W-:Y:S01]  /*14ae0*/  UMOV UR27, 0x30000 ;  /* 0x00030000001b7882 */ /* 0x000fe20000000000 */
[----:B------:R-:W-:-:S02]  /*14af0*/  SEL R12, R12, RZ, P0 ;  /* 0x000000ff0c0c7207 */ /* 0x000fc40000000000 */
[----:B------:R-:W-:-:S03]  /*14b00*/  LOP3.LUT R4, R4, R5, RZ, 0x3c, !PT ;  /* 0x0000000504047212 */ /* 0x000fc600078e3cff */
[----:B------:R-:W-:-:S03]  /*14b10*/  UIADD3 UR17, UR8, 0x1c200, URZ ;  /* 0x0001c20008117890 */ /* 0x000fc6000fffe03f */
[----:B------:R-:W-:Y:S02]  /*14b20*/  UMOV UR8, UR16 ;  /* 0x0000001000087c82 */ /* 0x000fe40008000000 */
[----:B------:R0:W-:Y:S02]  /*14b30*/  UTMALDG.3D [UR8], [UR6], desc[UR14] ;  /* 0x00000e08060075b4 */ /* 0x0001e40008011000 */
[----:B0-----:R-:W-:Y:S01]  /*14b40*/  UMOV UR8, UR17 ;  /* 0x0000001100087c82 */ /* 0x001fe20008000000 */
[----:B------:R-:W-:Y:S02]  /*14b50*/  UMOV UR11, UR20 ;  /* 0x00000014000b7c82 */ /* 0x000fe40008000000 */
[----:B------:R0:W-:Y:S02]  /*14b60*/  UTMALDG.3D.MULTICAST [UR8], [UR28], UR27, desc[UR14] ;  /* 0x00000e081c0073b4 */ /* 0x0001e4000801181b */
[----:B0-----:R-:W-:Y:S05]  /*14b70*/  @P1 BRA `(.L_x_557) ;  /* 0xfffffffc003c1947 */ /* 0x001fea000383ffff */
.L_x_554:
[----:B------:R-:W-:Y:S05]  /*14b80*/  BSYNC B1 ;  /* 0x0000000000017941 */ /* 0x000fea0003800000 */
.L_x_553:
[----:B------:R-:W2:Y:S01]  /*14b90*/  LDL.LU R15, [R1+0x200] ;  /* 0x00020000010f7983 */ /* 0x000ea20000300800 */
[----:B------:R-:W-:Y:S01]  /*14ba0*/  LOP3.LUT P0, RZ, R8, 0xff, RZ, 0xc0, !PT ;  /* 0x000000ff08ff7812 */ /* 0x000fe2000780c0ff */
[----:B------:R-:W-:Y:S01]  /*14bb0*/  VIADD R6, R6, UR18 ;  /* 0x0000001206067c36 */ /* 0x000fe20008000000 */
[----:B------:R-:W-:Y:S01]  /*14bc0*/  ULDC.64 UR6, c[0x0][0x650] ;  /* 0x0001940000067ab9 */ /* 0x000fe20000000a00 */
[----:B------:R-:W3:Y:S01]  /*14bd0*/  LDL.LU R14, [R1+0x204] ;  /* 0x00020400010e7983 */ /* 0x000ee20000300800 */
[----:B------:R-:W-:Y:S01]  /*14be0*/  UISETP.GE.U32.AND UP0, UPT, UR18, 0xe, UPT ;  /* 0x0000000e1200788c */ /* 0x000fe2000bf06070 */
[----:B------:R-:W-:Y:S01]  /*14bf0*/  BSSY B1, `(.L_x_558) ;  /* 0x0000075000017945 */ /* 0x000fe20003800000 */
[----:B------:R-:W-:Y:S01]  /*14c00*/  IMAD.MOV.U32 R4, RZ, RZ, -0x1 ;  /* 0xffffffffff047424 */ /* 0x000fe200078e00ff */
[----:B------:R-:W-:Y:S01]  /*14c10*/  PRMT R8, RZ, 0x7610, R8 ;  /* 0x00007610ff087816 */ /* 0x000fe20000000008 */
[----:B------:R-:W-:Y:S02]  /*14c20*/  IMAD.MOV.U32 R10, RZ, RZ, -0x1 ;  /* 0xffffffffff0a7424 */ /* 0x000fe400078e00ff */
[----:B------:R-:W-:-:S03]  /*14c30*/  PLOP3.LUT P1, PT, PT, PT, UP0, 0x80, 0x0 ;  /* 0x000000000000781c */ /* 0x000fc60003f2f008 */
[----:B------:R-:W0:Y:S01]  /*14c40*/  @P0 S2R R3, SR_CgaCtaId ;  /* 0x0000000000030919 */ /* 0x000e220000008800 */
[----:B------:R-:W-:-:S04]  /*14c50*/  @P0 MOV R2, 0x400 ;  /* 0x0000040000020802 */ /* 0x000fc80000000f00 */
[----:B0-----:R-:W-:Y:S01]  /*14c60*/  @P0 LEA R2, R3, R2, 0x18 ;  /* 0x0000000203020211 */ /* 0x001fe200078ec0ff */
[----:B------:R-:W-:-:S03]  /*14c70*/  IMAD.U32 R3, RZ, RZ, UR18 ;  /* 0x00000012ff037e24 */ /* 0x000fc6000f8e00ff */
[----:B------:R0:W-:Y:S01]  /*14c80*/  @P0 SYNCS.ARRIVE.TRANS64.A1T0 RZ, [R2+URZ+0xf8], RZ ;  /* 0x0000f8ff02ff09a7 */ /* 0x0001e2000810003f */
[----:B------:R-:W-:-:S04]  /*14c90*/  ISETP.GT.U32.AND P0, PT, R6, 0xd, PT ;  /* 0x0000000d0600780c */ /* 0x000fc80003f04070 */
[----:B------:R-:W-:Y:S02]  /*14ca0*/  ISETP.LT.U32.AND P0, PT, R3, 0xe, P0 ;  /* 0x0000000e0300780c */ /* 0x000fe40000701070 */
[----:B0-----:R-:W-:-:S05]  /*14cb0*/  SHF.R.U32.HI R2, RZ, 0x1, R6 ;  /* 0x00000001ff027819 */ /* 0x001fca0000011606 */
[----:B------:R-:W-:-:S05]  /*14cc0*/  IMAD.WIDE.U32 R2, R2, -0x6db6db6d, RZ ;  /* 0x9249249302027825 */ /* 0x000fca00078e00ff */
[----:B------:R-:W-:Y:S02]  /*14cd0*/  SHF.R.U32.HI R5, RZ, 0x2, R3 ;  /* 0x00000002ff057819 */ /* 0x000fe40000011603 */
[----:B------:R-:W-:Y:S02]  /*14ce0*/  SEL R3, RZ, 0x1, !P0 ;  /* 0x00000001ff037807 */ /* 0x000fe40004000000 */
[----:B------:R-:W-:Y:S01]  /*14cf0*/  PRMT R2, RZ, 0x7610, R2 ;  /* 0x00007610ff027816 */ /* 0x000fe20000000002 */
[----:B------:R-:W-:Y:S01]  /*14d00*/  IMAD R6, R5, -0xe, R6 ;  /* 0xfffffff205067824 */ /* 0x000fe200078e0206 */
[----:B------:R-:W-:Y:S01]  /*14d10*/  LOP3.LUT R0, R0, R3, RZ, 0x3c, !PT ;  /* 0x0000000300007212 */ /* 0x000fe200078e3cff */
[----:B------:R-:W-:-:S03]  /*14d20*/  IMAD.MOV.U32 R3, RZ, RZ, -0x1 ;  /* 0xffffffffff037424 */ /* 0x000fc600078e00ff */
[----:B------:R-:W-:Y:S02]  /*14d30*/  @P1 LOP3.LUT R0, R0, 0x1, R5, 0x78, !PT ;  /* 0x0000000100001812 */ /* 0x000fe400078e7805 */
[----:B---3--:R-:W-:-:S04]  /*14d40*/  IADD3 R14, P0, R14, UR22, RZ ;  /* 0x000000160e0e7c10 */ /* 0x008fc8000ff1e0ff */
[----:B--2---:R-:W-:Y:S01]  /*14d50*/  IADD3.X R15, R15, UR13, RZ, P0, !PT ;  /* 0x0000000d0f0f7c10 */ /* 0x004fe200087fe4ff */
[----:B------:R0:W-:Y:S01]  /*14d60*/  STL [R1+0x204], R14 ;  /* 0x0002040e01007387 */ /* 0x0001e20000100800 */
[----:B------:R-:W-:-:S03]  /*14d70*/  ISETP.GE.U32.AND P0, PT, R14, UR6, PT ;  /* 0x000000060e007c0c */ /* 0x000fc6000bf06070 */
[----:B------:R0:W-:Y:S01]  /*14d80*/  STL [R1+0x200], R15 ;  /* 0x0002000f01007387 */ /* 0x0001e20000100800 */
[----:B------:R-:W-:-:S13]  /*14d90*/  ISETP.GE.U32.AND.EX P0, PT, R15, UR7, PT, P0 ;  /* 0x000000070f007c0c */ /* 0x000fda000bf06100 */
[----:B0-----:R-:W-:Y:S05]  /*14da0*/  @P0 BRA `(.L_x_559) ;  /* 0x0000000400640947 */ /* 0x001fea0003800000 */
[----:B------:R-:W0:Y:S01]  /*14db0*/  S2R R7, SR_CTAID.X ;  /* 0x0000000000077919 */ /* 0x000e220000002500 */
[----:B------:R-:W-:Y:S01]  /*14dc0*/  ULDC UR6, c[0x0][0x150] ;  /* 0x0000540000067ab9 */ /* 0x000fe20000000800 */
[----:B------:R-:W1:Y:S01]  /*14dd0*/  LDC R4, c[0x0][0x144] ;  /* 0x00005100ff047b82 */ /* 0x000e620000000800 */
[----:B------:R-:W-:Y:S01]  /*14de0*/  UISETP.NE.AND UP0, UPT, UR46, URZ, UPT ;  /* 0x0000003f2e00728c */ /* 0x000fe2000bf05270 */
[----:B------:R-:W2:Y:S01]  /*14df0*/  S2R R5, SR_CTAID.Y ;  /* 0x0000000000057919 */ /* 0x000ea20000002600 */
[----:B------:R-:W-:-:S04]  /*14e00*/  ULDC UR9, c[0x0][0x630] ;  /* 0x00018c0000097ab9 */ /* 0x000fc80000000800 */
[----:B------:R-:W-:Y:S01]  /*14e10*/  PLOP3.LUT P0, PT, PT, PT, UP0, 0x80, 0x0 ;  /* 0x000000000000781c */ /* 0x000fe20003f0f008 */
[----:B------:R-:W3:Y:S01]  /*14e20*/  LDC R12, c[0x0][0x148] ;  /* 0x00005200ff0c7b82 */ /* 0x000ee20000000800 */
[----:B0-----:R-:W-:Y:S02]  /*14e30*/  I2FP.F32.U32 R2, R7 ;  /* 0x0000000700027245 */ /* 0x001fe40000201000 */
[----:B--2---:R-:W-:-:S03]  /*14e40*/  I2FP.F32.U32 R3, R5 ;  /* 0x0000000500037245 */ /* 0x004fc60000201000 */
[----:B------:R-:W-:Y:S01]  /*14e50*/  FMUL R2, R2, UR6 ;  /* 0x0000000602027c20 */ /* 0x000fe20008400000 */
[----:B------:R-:W-:Y:S02]  /*14e60*/  ULDC UR6, c[0x0][0x154] ;  /* 0x0000550000067ab9 */ /* 0x000fe40000000800 */
[----:B------:R-:W-:Y:S01]  /*14e70*/  FMUL R10, R3, UR6 ;  /* 0x00000006030a7c20 */ /* 0x000fe20008400000 */
[----:B------:R-:W-:Y:S02]  /*14e80*/  ULDC.64 UR6, c[0x0][0x628] ;  /* 0x00018a0000067ab9 */ /* 0x000fe40000000a00 */
[----:B------:R-:W0:Y:S08]  /*14e90*/  F2I.U32.TRUNC.NTZ R2, R2 ;  /* 0x0000000200027305 */ /* 0x000e30000020f000 */
[----:B------:R-:W2:Y:S01]  /*14ea0*/  F2I.U32.TRUNC.NTZ R10, R10 ;  /* 0x0000000a000a7305 */ /* 0x000ea2000020f000 */
[----:B0-----:R-:W-:-:S02]  /*14eb0*/  IMAD.MOV R3, RZ, RZ, -R2 ;  /* 0x000000ffff037224 */ /* 0x001fc400078e0a02 */
[----:B------:R-:W-:Y:S02]  /*14ec0*/  IMAD.MOV.U32 R2, RZ, RZ, R14 ;  /* 0x000000ffff027224 */ /* 0x000fe400078e000e */
[----:B-1----:R-:W-:Y:S02]  /*14ed0*/  IMAD R7, R4, R3, R7 ;  /* 0x0000000304077224 */ /* 0x002fe400078e0207 */
[----:B--2---:R-:W-:-:S04]  /*14ee0*/  IMAD.MOV R3, RZ, RZ, -R10 ;  /* 0x000000ffff037224 */ /* 0x004fc800078e0a0a */
[----:B---3--:R-:W-:Y:S01]  /*14ef0*/  @P0 IMAD R7, R12, R3, R5 ;  /* 0x000000030c070224 */ /* 0x008fe200078e0205 */
[----:B------:R-:W-:Y:S01]  /*14f00*/  ISETP.NE.U32.AND P0, PT, RZ, UR6, PT ;  /* 0x00000006ff007c0c */ /* 0x000fe2000bf05070 */
[----:B------:R-:W-:-:S03]  /*14f10*/  IMAD.MOV.U32 R3, RZ, RZ, R15 ;  /* 0x000000ffff037224 */ /* 0x000fc600078e000f */
[----:B------:R-:W-:-:S13]  /*14f20*/  ISETP.NE.AND.EX P0, PT, RZ, UR7, PT, P0 ;  /* 0x00000007ff007c0c */ /* 0x000fda000bf05300 */
[----:B------:R-:W-:Y:S05]  /*14f30*/  @!P0 BRA `(.L_x_560) ;  /* 0x0000000000288947 */ /* 0x000fea0003800000 */
[----:B------:R-:W-:Y:S02]  /*14f40*/  ULDC UR8, c[0x0][0x634] ;  /* 0x00018d0000087ab9 */ /* 0x000fe40000000800 */
[----:B------:R-:W-:-:S05]  /*14f50*/  IADD3 R3, P0, R14, UR8, RZ ;  /* 0x000000080e037c10 */ /* 0x000fca000ff1e0ff */
[----:B------:R-:W-:-:S04]  /*14f60*/  IMAD.X R11, RZ, RZ, R15, P0 ;  /* 0x000000ffff0b7224 */ /* 0x000fc800000e060f */
[----:B------:R-:W-:-:S04]  /*14f70*/  IMAD.WIDE.U32 R4, R11, UR6, RZ ;  /* 0x000000060b047c25 */ /* 0x000fc8000f8e00ff */
[----:B------:R-:W-:-:S04]  /*14f80*/  IMAD.WIDE.U32 R4, P0, R3, UR7, R4 ;  /* 0x0000000703047c25 */ /* 0x000fc8000f800004 */
[----:B------:R-:W-:-:S04]  /*14f90*/  IMAD.WIDE.U32 R2, R3, UR6, RZ ;  /* 0x0000000603027c25 */ /* 0x000fc8000f8e00ff */
[----:B------:R-:W-:Y:S01]  /*14fa0*/  IMAD.MOV.U32 R2, RZ, RZ, R5 ;  /* 0x000000ffff027224 */ /* 0x000fe200078e0005 */
[----:B------:R-:W-:Y:S01]  /*14fb0*/  IADD3 RZ, P1, R3, R4, RZ ;  /* 0x0000000403ff7210 */ /* 0x000fe20007f3e0ff */
[----:B------:R-:W-:-:S04]  /*14fc0*/  IMAD.X R3, RZ, RZ, RZ, P0 ;  /* 0x000000ffff037224 */ /* 0x000fc800000e06ff */
[----:B------:R-:W-:-:S08]  /*14fd0*/  IMAD.WIDE.U32.X R2, R11, UR7, R2, P1 ;  /* 0x000000070b027c25 */ /* 0x000fd000088e0402 */
.L_x_560:
[--C-:B------:R-:W-:Y:S01]  /*14fe0*/  SHF.R.U64 R10, R2, UR9, R3.reuse ;  /* 0x00000009020a7c19 */ /* 0x100fe20008001203 */
[----:B------:R-:W-:Y:S01]  /*14ff0*/  ULDC.64 UR6, c[0x0][0x620] ;  /* 0x0001880000067ab9 */ /* 0x000fe20000000a00 */
[----:B------:R-:W-:Y:S01]  /*15000*/  SHF.R.U32.HI R2, RZ, UR9, R3 ;  /* 0x00000009ff027c19 */ /* 0x000fe20008011603 */
[----:B------:R-:W-:Y:S01]  /*15010*/  IMAD.MOV.U32 R3, RZ, RZ, R15 ;  /* 0x000000ffff037224 */ /* 0x000fe200078e000f */
[----:B------:R-:W-:Y:S01]  /*15020*/  IADD3 R11, P0, RZ, -R10, RZ ;  /* 0x8000000aff0b7210 */ /* 0x000fe20007f1e0ff */
[----:B------:R-:W-:-:S04]  /*15030*/  ULDC.64 UR8, c[0x0][0x640] ;  /* 0x0001900000087ab9 */ /* 0x000fc80000000a00 */
[----:B------:R-:W-:Y:S01]  /*15040*/  IMAD.X R2, RZ, RZ, ~R2, P0 ;  /* 0x000000ffff027224 */ /* 0x000fe200000e0e02 */
[----:B------:R-:W-:-:S03]  /*15050*/  ISETP.NE.U32.AND P0, PT, RZ, UR8, PT ;  /* 0x00000008ff007c0c */ /* 0x000fc6000bf05070 */
[----:B------:R-:W-:Y:S01]  /*15060*/  IMAD R2, R2, UR6, RZ ;  /* 0x0000000602027c24 */ /* 0x000fe2000f8e02ff */
[----:B------:R-:W-:-:S03]  /*15070*/  ISETP.NE.AND.EX P0, PT, RZ, UR9, PT, P0 ;  /* 0x00000009ff007c0c */ /* 0x000fc6000bf05300 */
[----:B------:R-:W-:Y:S02]  /*15080*/  IMAD R5, R11, UR7, R2 ;  /* 0x000000070b057c24 */ /* 0x000fe4000f8e0202 */
[----:B------:R-:W-:-:S04]  /*15090*/  IMAD.MOV.U32 R2, RZ, RZ, R14 ;  /* 0x000000ffff027224 */ /* 0x000fc800078e000e */
[----:B------:R-:W-:Y:S01]  /*150a0*/  IMAD.WIDE.U32 R2, R11, UR6, R2 ;  /* 0x000000060b027c25 */ /* 0x000fe2000f8e0002 */
[----:B------:R-:W-:-:S03]  /*150b0*/  ULDC UR6, c[0x0][0x618] ;  /* 0x0001860000067ab9 */ /* 0x000fc60000000800 */
[----:B------:R-:W-:-:S05]  /*150c0*/  IMAD.IADD R3, R3, 0x1, R5 ;  /* 0x0000000103037824 */ /* 0x000fca00078e0205 */
[--C-:B------:R-:W-:Y:S02]  /*150d0*/  SHF.R.U64 R11, R2, UR6, R3.reuse ;  /* 0x00000006020b7c19 */ /* 0x100fe40008001203 */
[----:B------:R-:W-:Y:S01]  /*150e0*/  SHF.R.U32.HI R2, RZ, UR6, R3 ;  /* 0x00000006ff027c19 */ /* 0x000fe20008011603 */
[----:B------:R-:W-:-:S03]  /*150f0*/  ULDC UR6, c[0x0][0x608] ;  /* 0x0001820000067ab9 */ /* 0x000fc60000000800 */
[--C-:B------:R-:W-:Y:S02]  /*15100*/  SHF.R.U64 R12, R11, UR6, R2.reuse ;  /* 0x000000060b0c7c19 */ /* 0x100fe40008001202 */
[----:B------:R-:W-:Y:S01]  /*15110*/  SHF.R.U32.HI R3, RZ, UR6, R2 ;  /* 0x00000006ff037c19 */ /* 0x000fe20008011602 */
[----:B------:R-:W-:-:S03]  /*15120*/  ULDC UR6, c[0x0][0x658] ;  /* 0x0001960000067ab9 */ /* 0x000fc60000000800 */
[--C-:B------:R-:W-:Y:S02]  /*15130*/  SHF.R.U64 R13, R12, UR6, R3.reuse ;  /* 0x000000060c0d7c19 */ /* 0x100fe40008001203 */
[----:B------:R-:W-:-:S03]  /*15140*/  SHF.R.U32.HI R14, RZ, UR6, R3 ;  /* 0x00000006ff0e7c19 */ /* 0x000fc60008011603 */
[----:B------:R-:W-:Y:S02]  /*15150*/  IMAD.MOV.U32 R2, RZ, RZ, R13 ;  /* 0x000000ffff027224 */ /* 0x000fe400078e000d */
[----:B------:R-:W-:Y:S01]  /*15160*/  IMAD.MOV.U32 R3, RZ, RZ, R14 ;  /* 0x000000ffff037224 */ /* 0x000fe200078e000e */
[----:B------:R-:W-:Y:S06]  /*15170*/  @!P0 BRA `(.L_x_561) ;  /* 0x0000000000288947 */ /* 0x000fec0003800000 */
        /* <DEDUP_REMOVED lines=10> */
.L_x_561:
[----:B------:R-:W-:Y:S01]  /*15220*/  ULDC UR6, c[0x0][0x648] ;  /* 0x0001920000067ab9 */ /* 0x000fe20000000800 */
[----:B------:R-:W-:Y:S01]  /*15230*/  LOP3.LUT R12, R12, UR19, RZ, 0xc0, !PT ;  /* 0x000000130c0c7c12 */ /* 0x000fe2000f8ec0ff */
[----:B------:R-:W-:Y:S01]  /*15240*/  UISETP.NE.AND UP0, UPT, UR46, URZ, UPT ;  /* 0x0000003f2e00728c */ /* 0x000fe2000bf05270 */
[----:B------:R-:W-:Y:S01]  /*15250*/  SHF.R.U64 R3, R2, UR6, R3 ;  /* 0x0000000602037c19 */ /* 0x000fe20008001203 */
[----:B------:R-:W-:Y:S01]  /*15260*/  ULDC UR6, c[0x0][0x638] ;  /* 0x00018e0000067ab9 */ /* 0x000fe20000000800 */
[----:B------:R-:W-:-:S03]  /*15270*/  LOP3.LUT R4, R11, UR4, RZ, 0xc0, !PT ;  /* 0x000000040b047c12 */ /* 0x000fc6000f8ec0ff */
[----:B------:R-:W-:Y:S01]  /*15280*/  IMAD.MOV R2, RZ, RZ, -R3 ;  /* 0x000000ffff027224 */ /* 0x000fe200078e0a03 */
[----:B------:R-:W-:Y:S01]  /*15290*/  PLOP3.LUT P0, PT, PT, PT, UP0, 0x40, 0x0 ;  /* 0x000000000000781c */ /* 0x000fe20003f0e808 */
[----:B------:R-:W-:Y:S01]  /*152a0*/  IMAD R12, R3, UR5, R12 ;  /* 0x00000005030c7c24 */ /* 0x000fe2000f8e020c */
[----:B------:R-:W-:Y:S01]  /*152b0*/  PLOP3.LUT P1, PT, PT, PT, UP0, 0x40, 0x0 ;  /* 0x000000000000781c */ /* 0x000fe20003f2e808 */
[----:B------:R-:W-:Y:S01]  /*152c0*/  IMAD R13, R2, UR6, R13 ;  /* 0x00000006020d7c24 */ /* 0x000fe2000f8e020d */
[----:B------:R-:W-:Y:S01]  /*152d0*/  ULDC UR6, c[0x0][0x610] ;  /* 0x0001840000067ab9 */ /* 0x000fe20000000800 */
[----:B------:R-:W-:Y:S02]  /*152e0*/  IMAD.MOV.U32 R2, RZ, RZ, 0x1 ;  /* 0x00000001ff027424 */ /* 0x000fe400078e00ff */
[----:B------:R-:W-:Y:S01]  /*152f0*/  IMAD R7, R12, UR6, R7 ;  /* 0x000000060c077c24 */ /* 0x000fe2000f8e0207 */
[----:B------:R-:W-:Y:S02]  /*15300*/  ULDC UR6, c[0x0][0x600] ;  /* 0x0001800000067ab9 */ /* 0x000fe40000000800 */
[----:B------:R-:W-:-:S05]  /*15310*/  IMAD R4, R13, UR6, R4 ;  /* 0x000000060d047c24 */ /* 0x000fca000f8e0204 */
[----:B------:R-:W-:Y:S02]  /*15320*/  SEL R3, R4, R7, P0 ;  /* 0x0000000704037207 */ /* 0x000fe40000000000 */
[----:B------:R-:W-:-:S07]  /*15330*/  SEL R4, R7, R4, P1 ;  /* 0x0000000407047207 */ /* 0x000fce0000800000 */
.L_x_559:
[----:B------:R-:W-:Y:S05]  /*15340*/  BSYNC B1 ;  /* 0x0000000000017941 */ /* 0x000fea0003800000 */
.L_x_558:
[----:B------:R-:W-:-:S13]  /*15350*/  LOP3.LUT P0, RZ, R2, 0xff, RZ, 0xc0, !PT ;  /* 0x000000ff02ff7812 */ /* 0x000fda000780c0ff */
[----:B------:R-:W-:Y:S05]  /*15360*/  @P0 BRA `(.L_x_562) ;  /* 0xfffffff4000c0947 */ /* 0x000fea000383ffff */
[----:B------:R-:W-:Y:S05]  /*15370*/  BSYNC B0 ;  /* 0x0000000000007941 */ /* 0x000fea0003800000 */
.L_x_551:
[----:B------:R-:W-:-:S03]  /*15380*/  UMOV UR6, 0xffffffff ;  /* 0xffffffff00067882 */ /* 0x000fc60000000000 */
[----:B------:R-:W-:Y:S05]  /*15390*/  BRA.DIV UR6, `(.L_x_563) ;  /* 0x0000000a06847947 */ /* 0x000fea000b800000 */
[----:B------:R-:W-:-:S13]  /*153a0*/  ELECT P6, URZ, PT ;  /* 0x00000000003f782f */ /* 0x000fda00038c0000 */
.L_x_587:
[----:B------:R-:W-:Y:S04]  /*153b0*/  BSSY B0, `(.L_x_564) ;  /* 0x0000086000007945 */ /* 0x000fe80003800000 */
[----:B------:R-:W-:Y:S05]  /*153c0*/  @!P6 BRA `(.L_x_565) ;  /* 0x000000080010e947 */ /* 0x000fea0003800000 */
[----:B------:R-:W-:-:S04]  /*153d0*/  ULOP3.LUT UR6, UR40, 0x2, URZ, 0xfc, !UPT ;  /* 0x0000000228067892 */ /* 0x000fc8000f8efc3f */
[----:B------:R-:W-:-:S06]  /*153e0*/  UISETP.NE.AND UP0, UPT, UR6, 0x3, UPT ;  /* 0x000000030600788c */ /* 0x000fcc000bf05270 */
[----:B------:R-:W-:-:S13]  /*153f0*/  PLOP3.LUT P0, PT, PT, PT, UP0, 0x80, 0x0 ;  /* 0x000000000000781c */ /* 0x000fda0003f0f008 */
[----:B------:R-:W-:Y:S05]  /*15400*/  @!P0 BRA `(.L_x_566) ;  /* 0x0000000000048947 */ /* 0x000fea0003800000 */
[----:B------:R-:W-:Y:S01]  /*15410*/  BPT.TRAP 0x1 ;  /* 0x000000040000795c */ /* 0x000fe20000300000 */
.L_x_566:
[----:B------:R-:W0:Y:S01]  /*15420*/  S2R R3, SR_CgaCtaId ;  /* 0x0000000000037919 */ /* 0x000e220000008800 */
[----:B------:R-:W-:-:S04]  /*15430*/  MOV R2, 0x400 ;  /* 0x0000040000027802 */ /* 0x000fc80000000f00 */
[----:B0-----:R-:W-:Y:S02]  /*15440*/  LEA R3, R3, R2, 0x18 ;  /* 0x0000000203037211 */ /* 0x001fe400078ec0ff */
[----:B------:R-:W-:-:S03]  /*15450*/  SHF.L.U32 R2, R0, 0x1f, RZ ;  /* 0x0000001f00027819 */ /* 0x000fc600000006ff */
[----:B------:R-:W-:-:S04]  /*15460*/  VIADD R3, R3, 0x70 ;  /* 0x0000007003037836 */ /* 0x000fc80000000000 */
[----:B------:R-:W-:-:S04]  /*15470*/  IMAD R5, R6, 0x8, R3 ;  /* 0x0000000806057824 */ /* 0x000fc800078e0203 */
[----:B------:R-:W0:Y:S02]  /*15480*/  SYNCS.PHASECHK.TRANS64.TRYWAIT P0, [R5+URZ], R2 ;  /* 0x00000002050075a7 */ /* 0x000e24000800017f */
[----:B0-----:R-:W-:Y:S05]  /*15490*/  @!P0 BRA `(.L_x_567) ;  /* 0x0000000800648947 */ /* 0x001fea0003800000 */
.L_x_588:
[----:B------:R-:W-:-:S05]  /*154a0*/  VIADD R6, R6, 0x1 ;  /* 0x0000000106067836 */ /* 0x000fca0000000000 */
[----:B------:R-:W-:-:S04]  /*154b0*/  ISETP.NE.AND P0, PT, R6, 0xe, PT ;  /* 0x0000000e0600780c */ /* 0x000fc80003f05270 */
[----:B0-----:R-:W-:Y:S02]  /*154c0*/  SEL R5, RZ, 0x1, P0 ;  /* 0x00000001ff057807 */ /* 0x001fe40000000000 */
[----:B------:R-:W-:Y:S02]  /*154d0*/  SEL R6, R6, RZ, P0 ;  /* 0x000000ff06067207 */ /* 0x000fe40000000000 */
[----:B------:R-:W-:-:S03]  /*154e0*/  LOP3.LUT R5, R0, R5, RZ, 0x3c, !PT ;  /* 0x0000000500057212 */ /* 0x000fc600078e3cff */
[----:B------:R-:W-:Y:S01]  /*154f0*/  IMAD R7, R6, 0x8, R3 ;  /* 0x0000000806077824 */ /* 0x000fe200078e0203 */
[----:B------:R-:W-:-:S04]  /*15500*/  SHF.L.U32 R0, R5, 0x1f, RZ ;  /* 0x0000001f05007819 */ /* 0x000fc800000006ff */
[----:B------:R-:W0:Y:S02]  /*15510*/  SYNCS.PHASECHK.TRANS64.TRYWAIT P0, [R7+URZ], R0 ;  /* 0x00000000070075a7 */ /* 0x000e24000800017f */
[----:B0-----:R-:W-:Y:S05]  /*15520*/  @!P0 BRA `(.L_x_568) ;  /* 0x0000000800548947 */ /* 0x001fea0003800000 */
.L_x_589:
[----:B0-----:R-:W-:-:S05]  /*15530*/  VIADD R0, R6, 0x1 ;  /* 0x0000000106007836 */ /* 0x001fca0000000000 */
[----:B------:R-:W-:-:S04]  /*15540*/  ISETP.NE.AND P0, PT, R0, 0xe, PT ;  /* 0x0000000e0000780c */ /* 0x000fc80003f05270 */
[----:B------:R-:W-:Y:S02]  /*15550*/  SEL R2, RZ, 0x1, P0 ;  /* 0x00000001ff027807 */ /* 0x000fe40000000000 */
[----:B------:R-:W-:Y:S02]  /*15560*/  SEL R4, R0, RZ, P0 ;  /* 0x000000ff00047207 */ /* 0x000fe40000000000 */
[----:B------:R-:W-:-:S03]  /*15570*/  LOP3.LUT R5, R5, R2, RZ, 0x3c, !PT ;  /* 0x0000000205057212 */ /* 0x000fc600078e3cff */
[----:B------:R-:W-:Y:S01]  /*15580*/  IMAD R7, R4, 0x8, R3 ;  /* 0x0000000804077824 */ /* 0x000fe200078e0203 */
[----:B------:R-:W-:-:S04]  /*15590*/  SHF.L.U32 R0, R5, 0x1f, RZ ;  /* 0x0000001f05007819 */ /* 0x000fc800000006ff */
[----:B------:R-:W0:Y:S02]  /*155a0*/  SYNCS.PHASECHK.TRANS64.TRYWAIT P0, [R7+URZ], R0 ;  /* 0x00000000070075a7 */ /* 0x000e24000800017f */
[----:B0-----:R-:W-:Y:S05]  /*155b0*/  @!P0 BRA `(.L_x_569) ;  /* 0x0000000800448947 */ /* 0x001fea0003800000 */
.L_x_590:
        /* <DEDUP_REMOVED lines=9> */
.L_x_591:
        /* <DEDUP_REMOVED lines=9> */
.L_x_592:
        /* <DEDUP_REMOVED lines=9> */
.L_x_593:
        /* <DEDUP_REMOVED lines=9> */
.L_x_594:
        /* <DEDUP_REMOVED lines=9> */
.L_x_595:
        /* <DEDUP_REMOVED lines=9> */
.L_x_596:
        /* <DEDUP_REMOVED lines=9> */
.L_x_597:
        /* <DEDUP_REMOVED lines=9> */
.L_x_598:
        /* <DEDUP_REMOVED lines=9> */
.L_x_599:
        /* <DEDUP_REMOVED lines=9> */
.L_x_600:
[----:B0-----:R-:W-:-:S05]  /*15b60*/  VIADD R0, R4, 0x1 ;  /* 0x0000000104007836 */ /* 0x001fca0000000000 */
[----:B------:R-:W-:-:S04]  /*15b70*/  ISETP.NE.AND P0, PT, R0, 0xe, PT ;  /* 0x0000000e0000780c */ /* 0x000fc80003f05270 */
[----:B------:R-:W-:Y:S02]  /*15b80*/  SEL R2, RZ, 0x1, P0 ;  /* 0x00000001ff027807 */ /* 0x000fe40000000000 */
[----:B------:R-:W-:Y:S02]  /*15b90*/  SEL R0, R0, RZ, P0 ;  /* 0x000000ff00007207 */ /* 0x000fe40000000000 */
[----:B------:R-:W-:-:S03]  /*15ba0*/  LOP3.LUT R2, R5, R2, RZ, 0x3c, !PT ;  /* 0x0000000205027212 */ /* 0x000fc600078e3cff */
[----:B------:R-:W-:Y:S01]  /*15bb0*/  IMAD R3, R0, 0x8, R3 ;  /* 0x0000000800037824 */ /* 0x000fe200078e0203 */
[----:B------:R-:W-:-:S07]  /*15bc0*/  SHF.L.U32 R0, R2, 0x1f, RZ ;  /* 0x0000001f02007819 */ /* 0x000fce00000006ff */
.L_x_580:
[----:B0-----:R0:W1:Y:S02]  /*15bd0*/  SYNCS.PHASECHK.TRANS64.TRYWAIT P0, [R3+URZ], R0 ;  /* 0x00000000030075a7 */ /* 0x001064000800017f */
[----:B-1----:R-:W-:Y:S05]  /*15be0*/  @!P0 NANOSLEEP.SYNCS 0x989680 ;  /* 0x009896800000895d */ /* 0x002fea0003900000 */
[----:B------:R-:W1:Y:S02]  /*15bf0*/  @!P0 SYNCS.PHASECHK.TRANS64 P0, [R3+URZ], R0 ;  /* 0x00000000030085a7 */ /* 0x000e64000800007f */
[----:B-1----:R-:W-:Y:S05]  /*15c00*/  @!P0 BRA `(.L_x_580) ;  /* 0xfffffffc00f08947 */ /* 0x002fea000383ffff */
.L_x_565:
[----:B------:R-:W-:Y:S05]  /*15c10*/  BSYNC B0 ;  /* 0x0000000000007941 */ /* 0x000fea0003800000 */
.L_x_564:
[----:B------:R-:W-:Y:S05]  /*15c20*/  EXIT ;  /* 0x000000000000794d */ /* 0x000fea0003800000 */
.L_x_22:
[----:B-1----:R1:W2:Y:S02]  /*15c30*/  SYNCS.PHASECHK.TRANS64.TRYWAIT P1, [R3+URZ], R0 ;  /* 0x00000000030075a7 */ /* 0x0022a4000802017f */
[----:B--2---:R-:W-:Y:S05]  /*15c40*/  @!P1 NANOSLEEP.SYNCS 0x989680 ;  /* 0x009896800000995d */ /* 0x004fea0003900000 */
[----:B------:R-:W2:Y:S02]  /*15c50*/  @!P1 SYNCS.PHASECHK.TRANS64 P1, [R3+URZ], R0 ;  /* 0x00000000030095a7 */ /* 0x000ea4000802007f */
[----:B--2---:R-:W-:Y:S05]  /*15c60*/  @!P1 BRA `(.L_x_22) ;  /* 0xfffffffc00f09947 */ /* 0x004fea000383ffff */
[----:B------:R-:W-:Y:S05]  /*15c70*/  BRA `(.L_x_21) ;  /* 0xfffffeb800ec7947 */ /* 0x000fea000383ffff */
.L_x_27:
[----:B-1----:R-:W-:-:S04]  /*15c80*/  IMAD.U32 R7, RZ, RZ, UR4 ;  /* 0x00000004ff077e24 */ /* 0x002fc8000f8e00ff */
[----:B------:R1:W2:Y:S03]  /*15c90*/  SYNCS.PHASECHK.TRANS64.TRYWAIT P1, [R7+URZ], R5 ;  /* 0x00000005070075a7 */ /* 0x0002a6000802017f */
[----:B--2---:R-:W-:Y:S05]  /*15ca0*/  @!P1 NANOSLEEP.SYNCS 0x989680 ;  /* 0x009896800000995d */ /* 0x004fea0003900000 */
[----:B------:R-:W2:Y:S02]  /*15cb0*/  @!P1 SYNCS.PHASECHK.TRANS64 P1, [R7+URZ], R5 ;  /* 0x00000005070095a7 */ /* 0x000ea4000802007f */
[----:B--2---:R-:W-:Y:S05]  /*15cc0*/  @!P1 BRA `(.L_x_27) ;  /* 0xfffffffc00ec9947 */ /* 0x004fea000383ffff */
[----:B------:R-:W-:Y:S05]  /*15cd0*/  BRA `(.L_x_26) ;  /* 0xfffffec0007c7947 */ /* 0x000fea000383ffff */
.L_x_552:
[----:B------:R-:W-:Y:S01]  /*15ce0*/  BSSY B1, `(.L_x_581) ;  /* 0x0000006000017945 */ /* 0x000fe20003800000 */
[----:B------:R-:W-:-:S07]  /*15cf0*/  IMAD.MOV.U32 R15, RZ, RZ, -0x1 ;  /* 0xffffffffff0f7424 */ /* 0x000fce00078e00ff */
[----:B------:R-:W-:Y:S05]  /*15d00*/  WARPSYNC.COLLECTIVE R15, `(.L_x_582) ;  /* 0x000000000f0c7348 */ /* 0x000fea0003c00000 */
[----:B------:R-:W-:Y:S02]  /*15d10*/  ELECT P6, UR62, PT ;  /* 0x00000000003e782f */ /* 0x000fe400038c0000 */
[----:B------:R-:W-:Y:S01]  /*15d20*/  MOV R14, UR62 ;  /* 0x0000003e000e7c02 */ /* 0x000fe20008000f00 */
[----:B------:R-:W-:Y:S10]  /*15d30*/  ENDCOLLECTIVE ;  /* 0x000000000000791b */ /* 0x000ff40003800000 */
.L_x_582:
[----:B------:R-:W-:Y:S05]  /*15d40*/  BSYNC B1 ;  /* 0x0000000000017941 */ /* 0x000fea0003800000 */
.L_x_581:
[----:B------:R-:W-:Y:S05]  /*15d50*/  BRA `(.L_x_583) ;  /* 0xffffffe8009c7947 */ /* 0x000fea000383ffff */
.L_x_555:
[----:B0-----:R0:W1:Y:S02]  /*15d60*/  SYNCS.PHASECHK.TRANS64.TRYWAIT P0, [R5+URZ+0x70], R14 ;  /* 0x0000700e050075a7 */ /* 0x001064000800017f */
[----:B-1----:R-:W-:Y:S05]  /*15d70*/  @!P0 NANOSLEEP.SYNCS 0x989680 ;  /* 0x009896800000895d */ /* 0x002fea0003900000 */
[----:B------:R-:W1:Y:S02]  /*15d80*/  @!P0 SYNCS.PHASECHK.TRANS64 P0, [R5+URZ+0x70], R14 ;  /* 0x0000700e050085a7 */ /* 0x000e64000800007f */
[----:B-1----:R-:W-:Y:S05]  /*15d90*/  @!P0 BRA `(.L_x_555) ;  /* 0xfffffffc00f08947 */ /* 0x002fea000383ffff */
[----:B------:R-:W-:Y:S05]  /*15da0*/  BRA `(.L_x_584) ;  /* 0xffffffe800d47947 */ /* 0x000fea000383ffff */
.L_x_563:
[----:B------:R-:W-:Y:S01]  /*15db0*/  BSSY B0, `(.L_x_585) ;  /* 0x0000006000007945 */ /* 0x000fe20003800000 */
[----:B------:R-:W-:-:S07]  /*15dc0*/  IMAD.MOV.U32 R15, RZ, RZ, -0x1 ;  /* 0xffffffffff0f7424 */ /* 0x000fce00078e00ff */
[----:B------:R-:W-:Y:S05]  /*15dd0*/  WARPSYNC.COLLECTIVE R15, `(.L_x_586) ;  /* 0x000000000f0c7348 */ /* 0x000fea0003c00000 */
[----:B------:R-:W-:Y:S02]  /*15de0*/  ELECT P6, UR62, PT ;  /* 0x00000000003e782f */ /* 0x000fe400038c0000 */
[----:B------:R-:W-:Y:S01]  /*15df0*/  MOV R14, UR62 ;  /* 0x0000003e000e7c02 */ /* 0x000fe20008000f00 */
[----:B------:R-:W-:Y:S10]  /*15e00*/  ENDCOLLECTIVE ;  /* 0x000000000000791b */ /* 0x000ff40003800000 */
.L_x_586:
[----:B------:R-:W-:Y:S05]  /*15e10*/  BSYNC B0 ;  /* 0x0000000000007941 */ /* 0x000fea0003800000 */
.L_x_585:
[----:B------:R-:W-:Y:S05]  /*15e20*/  BRA `(.L_x_587) ;  /* 0xfffffff400607947 */ /* 0x000fea000383ffff */
.L_x_567:
[----:B0-----:R0:W1:Y:S02]  /*15e30*/  SYNCS.PHASECHK.TRANS64.TRYWAIT P0, [R5+URZ], R2 ;  /* 0x00000002050075a7 */ /* 0x001064000800017f */
[----:B-1----:R-:W-:Y:S05]  /*15e40*/  @!P0 NANOSLEEP.SYNCS 0x989680 ;  /* 0x009896800000895d */ /* 0x002fea0003900000 */
[----:B------:R-:W1:Y:S02]  /*15e50*/  @!P0 SYNCS.PHASECHK.TRANS64 P0, [R5+URZ], R2 ;  /* 0x00000002050085a7 */ /* 0x000e64000800007f */
[----:B-1----:R-:W-:Y:S05]  /*15e60*/  @!P0 BRA `(.L_x_567) ;  /* 0xfffffffc00f08947 */ /* 0x002fea000383ffff */
[----:B------:R-:W-:Y:S05]  /*15e70*/  BRA `(.L_x_588) ;  /* 0xfffffff400887947 */ /* 0x000fea000383ffff */
.L_x_568:
[----:B0-----:R0:W1:Y:S02]  /*15e80*/  SYNCS.PHASECHK.TRANS64.TRYWAIT P0, [R7+URZ], R0 ;  /* 0x00000000070075a7 */ /* 0x001064000800017f */
[----:B-1----:R-:W-:Y:S05]  /*15e90*/  @!P0 NANOSLEEP.SYNCS 0x989680 ;  /* 0x009896800000895d */ /* 0x002fea0003900000 */
[----:B------:R-:W1:Y:S02]  /*15ea0*/  @!P0 SYNCS.PHASECHK.TRANS64 P0, [R7+URZ], R0 ;  /* 0x00000000070085a7 */ /* 0x000e64000800007f */
[----:B-1----:R-:W-:Y:S05]  /*15eb0*/  @!P0 BRA `(.L_x_568) ;  /* 0xfffffffc00f08947 */ /* 0x002fea000383ffff */
[----:B------:R-:W-:Y:S05]  /*15ec0*/  BRA `(.L_x_589) ;  /* 0xfffffff400987947 */ /* 0x000fea000383ffff */
.L_x_569:
[----:B0-----:R0:W1:Y:S02]  /*15ed0*/  SYNCS.PHASECHK.TRANS64.TRYWAIT P0, [R7+URZ], R0 ;  /* 0x00000000070075a7 */ /* 0x001064000800017f */
[----:B-1----:R-:W-:Y:S05]  /*15ee0*/  @!P0 NANOSLEEP.SYNCS 0x989680 ;  /* 0x009896800000895d */ /* 0x002fea0003900000 */
[----:B------:R-:W1:Y:S02]  /*15ef0*/  @!P0 SYNCS.PHASECHK.TRANS64 P0, [R7+URZ], R0 ;  /* 0x00000000070085a7 */ /* 0x000e64000800007f */
[----:B-1----:R-:W-:Y:S05]  /*15f00*/  @!P0 BRA `(.L_x_569) ;  /* 0xfffffffc00f08947 */ /* 0x002fea000383ffff */
[----:B------:R-:W-:Y:S05]  /*15f10*/  BRA `(.L_x_590) ;  /* 0xfffffff400a87947 */ /* 0x000fea000383ffff */
.L_x_570:
[----:B0-----:R0:W1:Y:S02]  /*15f20*/  SYNCS.PHASECHK.TRANS64.TRYWAIT P0, [R7+URZ], R0 ;  /* 0x00000000070075a7 */ /* 0x001064000800017f */
[----:B-1----:R-:W-:Y:S05]  /*15f30*/  @!P0 NANOSLEEP.SYNCS 0x989680 ;  /* 0x009896800000895d */ /* 0x002fea0003900000 */
[----:B------:R-:W1:Y:S02]  /*15f40*/  @!P0 SYNCS.PHASECHK.TRANS64 P0, [R7+URZ], R0 ;  /* 0x00000000070085a7 */ /* 0x000e64000800007f */
[----:B-1----:R-:W-:Y:S05]  /*15f50*/  @!P0 BRA `(.L_x_570) ;  /* 0xfffffffc00f08947 */ /* 0x002fea000383ffff */
[----:B------:R-:W-:Y:S05]  /*15f60*/  BRA `(.L_x_591) ;  /* 0xfffffff400b87947 */ /* 0x000fea000383ffff */
.L_x_571:
[----:B0-----:R0:W1:Y:S02]  /*15f70*/  SYNCS.PHASECHK.TRANS64.TRYWAIT P0, [R7+URZ], R0 ;  /* 0x00000000070075a7 */ /* 0x001064000800017f */
[----:B-1----:R-:W-:Y:S05]  /*15f80*/  @!P0 NANOSLEEP.SYNCS 0x989680 ;  /* 0x009896800000895d */ /* 0x002fea0003900000 */
[----:B------:R-:W1:Y:S02]  /*15f90*/  @!P0 SYNCS.PHASECHK.TRANS64 P0, [R7+URZ], R0 ;  /* 0x00000000070085a7 */ /* 0x000e64000800007f */
[----:B-1----:R-:W-:Y:S05]  /*15fa0*/  @!P0 BRA `(.L_x_571) ;  /* 0xfffffffc00f08947 */ /* 0x002fea000383ffff */
[----:B------:R-:W-:Y:S05]  /*15fb0*/  BRA `(.L_x_592) ;  /* 0xfffffff400c87947 */ /* 0x000fea000383ffff */
.L_x_572:
[----:B0-----:R0:W1:Y:S02]  /*15fc0*/  SYNCS.PHASECHK.TRANS64.TRYWAIT P0, [R7+URZ], R0 ;  /* 0x00000000070075a7 */ /* 0x001064000800017f */
[----:B-1----:R-:W-:Y:S05]  /*15fd0*/  @!P0 NANOSLEEP.SYNCS 0x989680 ;  /* 0x009896800000895d */ /* 0x002fea0003900000 */
[----:B------:R-:W1:Y:S02]  /*15fe0*/  @!P0 SYNCS.PHASECHK.TRANS64 P0, [R7+URZ], R0 ;  /* 0x00000000070085a7 */ /* 0x000e64000800007f */
[----:B-1----:R-:W-:Y:S05]  /*15ff0*/  @!P0 BRA `(.L_x_572) ;  /* 0xfffffffc00f08947 */ /* 0x002fea000383ffff */
[----:B------:R-:W-:Y:S05]  /*16000*/  BRA `(.L_x_593) ;  /* 0xfffffff400d87947 */ /* 0x000fea000383ffff */
.L_x_573:
[----:B0-----:R0:W1:Y:S02]  /*16010*/  SYNCS.PHASECHK.TRANS64.TRYWAIT P0, [R7+URZ], R0 ;  /* 0x00000000070075a7 */ /* 0x001064000800017f */
[----:B-1----:R-:W-:Y:S05]  /*16020*/  @!P0 NANOSLEEP.SYNCS 0x989680 ;  /* 0x009896800000895d */ /* 0x002fea0003900000 */
[----:B------:R-:W1:Y:S02]  /*16030*/  @!P0 SYNCS.PHASECHK.TRANS64 P0, [R7+URZ], R0 ;  /* 0x00000000070085a7 */ /* 0x000e64000800007f */
[----:B-1----:R-:W-:Y:S05]  /*16040*/  @!P0 BRA `(.L_x_573) ;  /* 0xfffffffc00f08947 */ /* 0x002fea000383ffff */
[----:B------:R-:W-:Y:S05]  /*16050*/  BRA `(.L_x_594) ;  /* 0xfffffff400e87947 */ /* 0x000fea000383ffff */
.L_x_574:
[----:B0-----:R0:W1:Y:S02]  /*16060*/  SYNCS.PHASECHK.TRANS64.TRYWAIT P0, [R7+URZ], R0 ;  /* 0x00000000070075a7 */ /* 0x001064000800017f */
[----:B-1----:R-:W-:Y:S05]  /*16070*/  @!P0 NANOSLEEP.SYNCS 0x989680 ;  /* 0x009896800000895d */ /* 0x002fea0003900000 */
[----:B------:R-:W1:Y:S02]  /*16080*/  @!P0 SYNCS.PHASECHK.TRANS64 P0, [R7+URZ], R0 ;  /* 0x00000000070085a7 */ /* 0x000e64000800007f */
[----:B-1----:R-:W-:Y:S05]  /*16090*/  @!P0 BRA `(.L_x_574) ;  /* 0xfffffffc00f08947 */ /* 0x002fea000383ffff */
[----:B------:R-:W-:Y:S05]  /*160a0*/  BRA `(.L_x_595) ;  /* 0xfffffff400f87947 */ /* 0x000fea000383ffff */
.L_x_575:
[----:B0-----:R0:W1:Y:S02]  /*160b0*/  SYNCS.PHASECHK.TRANS64.TRYWAIT P0, [R7+URZ], R0 ;  /* 0x00000000070075a7 */ /* 0x001064000800017f */
[----:B-1----:R-:W-:Y:S05]  /*160c0*/  @!P0 NANOSLEEP.SYNCS 0x989680 ;  /* 0x009896800000895d */ /* 0x002fea0003900000 */
[----:B------:R-:W1:Y:S02]  /*160d0*/  @!P0 SYNCS.PHASECHK.TRANS64 P0, [R7+URZ], R0 ;  /* 0x00000000070085a7 */ /* 0x000e64000800007f */
[----:B-1----:R-:W-:Y:S05]  /*160e0*/  @!P0 BRA `(.L_x_575) ;  /* 0xfffffffc00f08947 */ /* 0x002fea000383ffff */
[----:B------:R-:W-:Y:S05]  /*160f0*/  BRA `(.L_x_596) ;  /* 0xfffffff800087947 */ /* 0x000fea000383ffff */
.L_x_576:
[----:B0-----:R0:W1:Y:S02]  /*16100*/  SYNCS.PHASECHK.TRANS64.TRYWAIT P0, [R7+URZ], R0 ;  /* 0x00000000070075a7 */ /* 0x001064000800017f */
[----:B-1----:R-:W-:Y:S05]  /*16110*/  @!P0 NANOSLEEP.SYNCS 0x989680 ;  /* 0x009896800000895d */ /* 0x002fea0003900000 */
[----:B------:R-:W1:Y:S02]  /*16120*/  @!P0 SYNCS.PHASECHK.TRANS64 P0, [R7+URZ], R0 ;  /* 0x00000000070085a7 */ /* 0x000e64000800007f */
[----:B-1----:R-:W-:Y:S05]  /*16130*/  @!P0 BRA `(.L_x_576) ;  /* 0xfffffffc00f08947 */ /* 0x002fea000383ffff */
[----:B------:R-:W-:Y:S05]  /*16140*/  BRA `(.L_x_597) ;  /* 0xfffffff800187947 */ /* 0x000fea000383ffff */
.L_x_577:
[----:B0-----:R0:W1:Y:S02]  /*16150*/  SYNCS.PHASECHK.TRANS64.TRYWAIT P0, [R7+URZ], R0 ;  /* 0x00000000070075a7 */ /* 0x001064000800017f */
[----:B-1----:R-:W-:Y:S05]  /*16160*/  @!P0 NANOSLEEP.SYNCS 0x989680 ;  /* 0x009896800000895d */ /* 0x002fea0003900000 */
[----:B------:R-:W1:Y:S02]  /*16170*/  @!P0 SYNCS.PHASECHK.TRANS64 P0, [R7+URZ], R0 ;  /* 0x00000000070085a7 */ /* 0x000e64000800007f */
[----:B-1----:R-:W-:Y:S05]  /*16180*/  @!P0 BRA `(.L_x_577) ;  /* 0xfffffffc00f08947 */ /* 0x002fea000383ffff */
[----:B------:R-:W-:Y:S05]  /*16190*/  BRA `(.L_x_598) ;  /* 0xfffffff800287947 */ /* 0x000fea000383ffff */
.L_x_578:
[----:B0-----:R0:W1:Y:S02]  /*161a0*/  SYNCS.PHASECHK.TRANS64.TRYWAIT P0, [R7+URZ], R0 ;  /* 0x00000000070075a7 */ /* 0x001064000800017f */
[----:B-1----:R-:W-:Y:S05]  /*161b0*/  @!P0 NANOSLEEP.SYNCS 0x989680 ;  /* 0x009896800000895d */ /* 0x002fea0003900000 */
[----:B------:R-:W1:Y:S02]  /*161c0*/  @!P0 SYNCS.PHASECHK.TRANS64 P0, [R7+URZ], R0 ;  /* 0x00000000070085a7 */ /* 0x000e64000800007f */
[----:B-1----:R-:W-:Y:S05]  /*161d0*/  @!P0 BRA `(.L_x_578) ;  /* 0xfffffffc00f08947 */ /* 0x002fea000383ffff */
[----:B------:R-:W-:Y:S05]  /*161e0*/  BRA `(.L_x_599) ;  /* 0xfffffff800387947 */ /* 0x000fea000383ffff */
.L_x_579:
[----:B0-----:R0:W1:Y:S02]  /*161f0*/  SYNCS.PHASECHK.TRANS64.TRYWAIT P0, [R7+URZ], R0 ;  /* 0x00000000070075a7 */ /* 0x001064000800017f */
[----:B-1----:R-:W-:Y:S05]  /*16200*/  @!P0 NANOSLEEP.SYNCS 0x989680 ;  /* 0x009896800000895d */ /* 0x002fea0003900000 */
[----:B------:R-:W1:Y:S02]  /*16210*/  @!P0 SYNCS.PHASECHK.TRANS64 P0, [R7+URZ], R0 ;  /* 0x00000000070085a7 */ /* 0x000e64000800007f */
[----:B-1----:R-:W-:Y:S05]  /*16220*/  @!P0 BRA `(.L_x_579) ;  /* 0xfffffffc00f08947 */ /* 0x002fea000383ffff */
[----:B------:R-:W-:Y:S05]  /*16230*/  BRA `(.L_x_600) ;  /* 0xfffffff800487947 */ /* 0x000fea000383ffff */
.L_x_601:
[----:B------:R-:W-:-:S00]  /*16240*/  BRA `(.L_x_601) ;  /* 0xfffffffc00fc7947 */ /* 0x000fc0000383ffff */
[----:B------:R-:W-:-:S00]  /*16250*/  NOP ;  /* 0x0000000000007918 */ /* 0x000fc00000000000 */
        /* <DEDUP_REMOVED lines=10> */
.L_x_602:


//--------------------- .nv.global.init           --------------------------
	.section	.nv.global.init,"aw",@progbits
.nv.global.init:
	.type		$str$22,@object
	.size		$str$22,($str$23 - $str$22)
$str$22:
        /*0000*/ 	.byte	0x6b, 0x5f, 0x74, 0x69, 0x6c, 0x65, 0x5f, 0x63, 0x6f, 0x75, 0x6e, 0x74, 0x20, 0x3e, 0x3d, 0x20
        /*0010*/ 	.byte	0x31, 0x00
	.type		$str$23,@object
	.size		$str$23,(__unnamed_1 - $str$23)
$str$23:
        /*0012*/ 	.byte	0x2f, 0x74, 0x6d, 0x70, 0x2f, 0x63, 0x75, 0x74, 0x6c, 0x61, 0x73, 0x73, 0x5f, 0x73, 0x77, 0x65
        /*0022*/ 	.byte	0x65, 0x70, 0x5f, 0x73, 0x72, 0x63, 0x2f, 0x69, 0x6e, 0x63, 0x6c, 0x75, 0x64, 0x65, 0x2f, 0x63
        /*0032*/ 	.byte	0x75, 0x74, 0x6c, 0x61, 0x73, 0x73, 0x2f, 0x67, 0x65, 0x6d, 0x6d, 0x2f, 0x63, 0x6f, 0x6c, 0x6c
        /*0042*/ 	.byte	0x65, 0x63, 0x74, 0x69, 0x76, 0x65, 0x2f, 0x73, 0x6d, 0x39, 0x30, 0x5f, 0x6d, 0x6d, 0x61, 0x5f
        /*0052*/ 	.byte	0x74, 0x6d, 0x61, 0x5f, 0x67, 0x6d, 0x6d, 0x61, 0x5f, 0x73, 0x73, 0x5f, 0x77, 0x61, 0x72, 0x70
        /*0062*/ 	.byte	0x73, 0x70, 0x65, 0x63, 0x69, 0x61, 0x6c, 0x69, 0x7a, 0x65, 0x64, 0x2e, 0x68, 0x70, 0x70, 0x00
	.type		__unnamed_1,@object
	.size		__unnamed_1,(.L_0 - __unnamed_1)
__unnamed_1:
        /* <DEDUP_REMOVED lines=181> */
        /*0bc2*/ 	.byte	0x64, 0x65, 0x6e, 0x74, 0x69, 0x74, 0x79, 0x5d, 0x00
.L_0:


//--------------------- .nv.shared._ZN7cutlass13device_kernelINS_4gemm6kernel13GemmUniversalIN4cute5tupleIJiiiiEEENS1_10collective13CollectiveMmaINS1_34MainloopSm90TmaGmmaWarpSpecializedILi14ENS5_IJNS4_1CILi2EEENSA_ILi1EEESC_EEENS1_35KernelTmaWarpSpecializedCooperativeEEENS5_IJNSA_ILi256EEESG_NSA_ILi16EEEEEENS_6half_tENS5_IJlSC_lEEESJ_SK_NS4_8TiledMMAINS4_8MMA_AtomIJNS4_4SM904GMMA26MMA_64x256x16_F32F16F16_SSILNSO_5MajorE0ELSQ_0ELNSO_7ScaleInE1ELSR_1EEEEEENS4_6LayoutISD_NS5_IJSC_NSA_ILi0EEESV_EEEEENS5_IJNS4_10UnderscoreESY_SY_EEEEENS4_13SM90_TMA_LOADENS4_14ComposedLayoutINS4_7SwizzleILi1ELi4ELi3EEENS4_18smem_ptr_flag_bitsILi16EEENSU_INS5_IJNSA_ILi8EEESH_EEENS5_IJSH_SC_EEEEEEEvNS4_8identityENS4_23SM90_TMA_LOAD_MULTICASTES1B_vS1C_EENS_8epilogue10collective6detail29Sm90TmaWarpSpecializedAdapterINS1G_15DefaultEpilogueISJ_SK_SK_NS1F_6thread17LinearCombinationISJ_Li1EffLNS1K_9ScaleType4KindE0ELNS_15FloatRoundStyleE2ESJ_EENS1_15EpilogueDefaultEEEEEvvEEEEvNT_6ParamsE --------------------------
	.section	.nv.shared._ZN7cutlass13device_kernelINS_4gemm6kernel13GemmUniversalIN4cute5tupleIJiiiiEEENS1_10collective13CollectiveMmaINS1_34MainloopSm90TmaGmmaWarpSpecializedILi14ENS5_IJNS4_1CILi2EEENSA_ILi1EEESC_EEENS1_35KernelTmaWarpSpecializedCooperativeEEENS5_IJNSA_ILi256EEESG_NSA_ILi16EEEEEENS_6half_tENS5_IJlSC_lEEESJ_SK_NS4_8TiledMMAINS4_8MMA_AtomIJNS4_4SM904GMMA26MMA_64x256x16_F32F16F16_SSILNSO_5MajorE0ELSQ_0ELNSO_7ScaleInE1ELSR_1EEEEEENS4_6LayoutISD_NS5_IJSC_NSA_ILi0EEESV_EEEEENS5_IJNS4_10UnderscoreESY_SY_EEEEENS4_13SM90_TMA_LOADENS4_14ComposedLayoutINS4_7SwizzleILi1ELi4ELi3EEENS4_18smem_ptr_flag_bitsILi16EEENSU_INS5_IJNSA_ILi8EEESH_EEENS5_IJSH_SC_EEEEEEEvNS4_8identityENS4_23SM90_TMA_LOAD_MULTICASTES1B_vS1C_EENS_8epilogue10collective6detail29Sm90TmaWarpSpecializedAdapterINS1G_15DefaultEpilogueISJ_SK_SK_NS1F_6thread17LinearCombinationISJ_Li1EffLNS1K_9ScaleType4KindE0ELNS_15FloatRoundStyleE2ESJ_EENS1_15EpilogueDefaultEEEEEvvEEEEvNT_6ParamsE,"aw",@nobits
	.sectionflags	@""
	.align	16
	.zero		1024


//--------------------- .nv.shared.reserved.0     --------------------------
	.section	.nv.shared.reserved.0,"aw",@nobits
	.weak		__nv_reservedSMEM_offset_0_alias
	.size		__nv_reservedSMEM_offset_0_alias, 0, 0
	.other		__nv_reservedSMEM_offset_0_alias,@"STO_CUDA_RESERVED_SHARED STV_DEFAULT"
__nv_reservedSMEM_offset_0_alias:
	.zero		0


//--------------------- .nv.global                --------------------------
	.section	.nv.global,"aw",@nobits
.nv.global:
	.type		_ZN39_INTERNAL_ff24fc05_4_k_cu_d42634aa_80204cute1_E,@object
	.size		_ZN39_INTERNAL_ff24fc05_4_k_cu_d42634aa_80204cute1_E,(_ZN39_INTERNAL_ff24fc05_4_k_cu_d42634aa_80204cuda3std3__45__cpo6cbeginE - _ZN39_INTERNAL_ff24fc05_4_k_cu_d42634aa_80204cute1_E)
_ZN39_INTERNAL_ff24fc05_4_k_cu_d42634aa_80204cute1_E:
	.zero		1
	.type		_ZN39_INTERNAL_ff24fc05_4_k_cu_d42634aa_80204cuda3std3__45__cpo6cbeginE,@object
	.size		_ZN39_INTERNAL_ff24fc05_4_k_cu_d42634aa_80204cuda3std3__45__cpo6cbeginE,(_ZN39_INTERNAL_ff24fc05_4_k_cu_d42634aa_80204cuda3std3__48in_placeE - _ZN39_INTERNAL_ff24fc05_4_k_cu_d42634aa_80204cuda3std3__45__cpo6cbeginE)
_ZN39_INTERNAL_ff24fc05_4_k_cu_d42634aa_80204cuda3std3__45__cpo6cbeginE:
	.zero		1
	.type		_ZN39_INTERNAL_ff24fc05_4_k_cu_d42634aa_80204cuda3std3__48in_placeE,@object
	.size		_ZN39_INTERNAL_ff24fc05_4_k_cu_d42634aa_80204cuda3std3__48in_placeE,(_ZN39_INTERNAL_ff24fc05_4_k_cu_d42634aa_80204cuda3std6ranges3__45__cpo9iter_moveE - _ZN39_INTERNAL_ff24fc05_4_k_cu_d42634aa_80204cuda3std3__48in_placeE)
_ZN39_INTERNAL_ff24fc05_4_k_cu_d42634aa_80204cuda3std3__48in_placeE:
	.zero		1
	.type		_ZN39_INTERNAL_ff24fc05_4_k_cu_d42634aa_80204cuda3std6ranges3__45__cpo9iter_moveE,@object
	.size		_ZN39_INTERNAL_ff24fc05_4_k_cu_d42634aa_80204cuda3std6ranges3__45__cpo9iter_moveE,(_ZN39_INTERNAL_ff24fc05_4_k_cu_d42634aa_80204cuda3std3__45__cpo5beginE - _ZN39_INTERNAL_ff24fc05_4_k_cu_d42634aa_80204cuda3std6ranges3__45__cpo9iter_moveE)
_ZN39_INTERNAL_ff24fc05_4_k_cu_d42634aa_80204cuda3std6ranges3__45__cpo9iter_moveE:
	.zero		1
	.type		_ZN39_INTERNAL_ff24fc05_4_k_cu_d42634aa_80204cuda3std3__45__cpo5beginE,@object
	.size		_ZN39_INTERNAL_ff24fc05_4_k_cu_d42634aa_80204cuda3std3__45__cpo5beginE,(_ZN39_INTERNAL_ff24fc05_4_k_cu_d42634aa_80204cuda3std3__441_GLOBAL__N__ff24fc05_4_k_cu_d42634aa_80206ignoreE - _ZN39_INTERNAL_ff24fc05_4_k_cu_d42634aa_80204cuda3std3__45__cpo5beginE)
_ZN39_INTERNAL_ff24fc05_4_k_cu_d42634aa_80204cuda3std3__45__cpo5beginE:
	.zero		1
	.type		_ZN39_INTERNAL_ff24fc05_4_k_cu_d42634aa_80204cuda3std3__441_GLOBAL__N__ff24fc05_4_k_cu_d42634aa_80206ignoreE,@object
	.size		_ZN39_INTERNAL_ff24fc05_4_k_cu_d42634aa_80204cuda3std3__441_GLOBAL__N__ff24fc05_4_k_cu_d42634aa_80206ignoreE,(_ZN39_INTERNAL_ff24fc05_4_k_cu_d42634aa_80204cute7productE - _ZN39_INTERNAL_ff24fc05_4_k_cu_d42634aa_80204cuda3std3__441_GLOBAL__N__ff24fc05_4_k_cu_d42634aa_80206ignoreE)
_ZN39_INTERNAL_ff24fc05_4_k_cu_d42634aa_80204cuda3std3__441_GLOBAL__N__ff24fc05_4_k_cu_d42634aa_80206ignoreE:
	.zero		1
	.type		_ZN39_INTERNAL_ff24fc05_4_k_cu_d42634aa_80204cute7productE,@object
	.size		_ZN39_INTERNAL_ff24fc05_4_k_cu_d42634aa_80204cute7productE,(_ZN39_INTERNAL_ff24fc05_4_k_cu_d42634aa_80204cuda3std3__45__cpo3endE - _ZN39_INTERNAL_ff24fc05_4_k_cu_d42634aa_80204cute7productE)
_ZN39_INTERNAL_ff24fc05_4_k_cu_d42634aa_80204cute7productE:
	.zero		1
	.type		_ZN39_INTERNAL_ff24fc05_4_k_cu_d42634aa_80204cuda3std3__45__cpo3endE,@object
	.size		_ZN39_INTERNAL_ff24fc05_4_k_cu_d42634aa_80204cuda3std3__45__cpo3endE,(_ZN39_INTERNAL_ff24fc05_4_k_cu_d42634aa_80204cuda3std3__419piecewise_constructE - _ZN39_INTERNAL_ff24fc05_4_k_cu_d42634aa_80204cuda3std3__45__cpo3endE)
_ZN39_INTERNAL_ff24fc05_4_k_cu_d42634aa_80204cuda3std3__45__cpo3endE:
	.zero		1
	.type		_ZN39_INTERNAL_ff24fc05_4_k_cu_d42634aa_80204cuda3std3__419piecewise_constructE,@object
	.size		_ZN39_INTERNAL_ff24fc05_4_k_cu_d42634aa_80204cuda3std3__419piecewise_constructE,(_ZN39_INTERNAL_ff24fc05_4_k_cu_d42634aa_80204cuda3std3__45__cpo4cendE - _ZN39_INTERNAL_ff24fc05_4_k_cu_d42634aa_80204cuda3std3__419piecewise_constructE)
_ZN39_INTERNAL_ff24fc05_4_k_cu_d42634aa_80204cuda3std3__419piecewise_constructE:
	.zero		1
	.type		_ZN39_INTERNAL_ff24fc05_4_k_cu_d42634aa_80204cuda3std3__45__cpo4cendE,@object
	.size		_ZN39_INTERNAL_ff24fc05_4_k_cu_d42634aa_80204cuda3std3__45__cpo4cendE,(_ZN39_INTERNAL_ff24fc05_4_k_cu_d42634aa_80204cuda3std6ranges3__45__cpo4swapE - _ZN39_INTERNAL_ff24fc05_4_k_cu_d42634aa_80204cuda3std3__45__cpo4cendE)
_ZN39_INTERNAL_ff24fc05_4_k_cu_d42634aa_80204cuda3std3__45__cpo4cendE:
	.zero		1
	.type		_ZN39_INTERNAL_ff24fc05_4_k_cu_d42634aa_80204cuda3std6ranges3__45__cpo4swapE,@object
	.size		_ZN39_INTERNAL_ff24fc05_4_k_cu_d42634aa_80204cuda3std6ranges3__45__cpo4swapE,(.L_8 - _ZN39_INTERNAL_ff24fc05_4_k_cu_d42634aa_80204cuda3std6ranges3__45__cpo4swapE)
_ZN39_INTERNAL_ff24fc05_4_k_cu_d42634aa_80204cuda3std6ranges3__45__cpo4swapE:
	.zero		1
.L_8:


//--------------------- .nv.constant0._ZN7cutlass13device_kernelINS_4gemm6kernel13GemmUniversalIN4cute5tupleIJiiiiEEENS1_10collective13CollectiveMmaINS1_34MainloopSm90TmaGmmaWarpSpecializedILi14ENS5_IJNS4_1CILi2EEENSA_ILi1EEESC_EEENS1_35KernelTmaWarpSpecializedCooperativeEEENS5_IJNSA_ILi256EEESG_NSA_ILi16EEEEEENS_6half_tENS5_IJlSC_lEEESJ_SK_NS4_8TiledMMAINS4_8MMA_AtomIJNS4_4SM904GMMA26MMA_64x256x16_F32F16F16_SSILNSO_5MajorE0ELSQ_0ELNSO_7ScaleInE1ELSR_1EEEEEENS4_6LayoutISD_NS5_IJSC_NSA_ILi0EEESV_EEEEENS5_IJNS4_10UnderscoreESY_SY_EEEEENS4_13SM90_TMA_LOADENS4_14ComposedLayoutINS4_7SwizzleILi1ELi4ELi3EEENS4_18smem_ptr_flag_bitsILi16EEENSU_INS5_IJNSA_ILi8EEESH_EEENS5_IJSH_SC_EEEEEEEvNS4_8identityENS4_23SM90_TMA_LOAD_MULTICASTES1B_vS1C_EENS_8epilogue10collective6detail29Sm90TmaWarpSpecializedAdapterINS1G_15DefaultEpilogueISJ_SK_SK_NS1F_6thread17LinearCombinationISJ_Li1EffLNS1K_9ScaleType4KindE0ELNS_15FloatRoundStyleE2ESJ_EENS1_15EpilogueDefaultEEEEEvvEEEEvNT_6ParamsE --------------------------
	.section	.nv.constant0._ZN7cutlass13device_kernelINS_4gemm6kernel13GemmUniversalIN4cute5tupleIJiiiiEEENS1_10collective13CollectiveMmaINS1_34MainloopSm90TmaGmmaWarpSpecializedILi14ENS5_IJNS4_1CILi2EEENSA_ILi1EEESC_EEENS1_35KernelTmaWarpSpecializedCooperativeEEENS5_IJNSA_ILi256EEESG_NSA_ILi16EEEEEENS_6half_tENS5_IJlSC_lEEESJ_SK_NS4_8TiledMMAINS4_8MMA_AtomIJNS4_4SM904GMMA26MMA_64x256x16_F32F16F16_SSILNSO_5MajorE0ELSQ_0ELNSO_7ScaleInE1ELSR_1EEEEEENS4_6LayoutISD_NS5_IJSC_NSA_ILi0EEESV_EEEEENS5_IJNS4_10UnderscoreESY_SY_EEEEENS4_13SM90_TMA_LOADENS4_14ComposedLayoutINS4_7SwizzleILi1ELi4ELi3EEENS4_18smem_ptr_flag_bitsILi16EEENSU_INS5_IJNSA_ILi8EEESH_EEENS5_IJSH_SC_EEEEEEEvNS4_8identityENS4_23SM90_TMA_LOAD_MULTICASTES1B_vS1C_EENS_8epilogue10collective6detail29Sm90TmaWarpSpecializedAdapterINS1G_15DefaultEpilogueISJ_SK_SK_NS1F_6thread17LinearCombinationISJ_Li1EffLNS1K_9ScaleType4KindE0ELNS_15FloatRoundStyleE2ESJ_EENS1_15EpilogueDefaultEEEEEvvEEEEvNT_6ParamsE,"a",@progbits
	.sectionflags	@""
	.align	4
.nv.constant0._ZN7cutlass13device_kernelINS_4gemm6kernel13GemmUniversalIN4cute5tupleIJiiiiEEENS1_10collective13CollectiveMmaINS1_34MainloopSm90TmaGmmaWarpSpecializedILi14ENS5_IJNS4_1CILi2EEENSA_ILi1EEESC_EEENS1_35KernelTmaWarpSpecializedCooperativeEEENS5_IJNSA_ILi256EEESG_NSA_ILi16EEEEEENS_6half_tENS5_IJlSC_lEEESJ_SK_NS4_8TiledMMAINS4_8MMA_AtomIJNS4_4SM904GMMA26MMA_64x256x16_F32F16F16_SSILNSO_5MajorE0ELSQ_0ELNSO_7ScaleInE1ELSR_1EEEEEENS4_6LayoutISD_NS5_IJSC_NSA_ILi0EEESV_EEEEENS5_IJNS4_10UnderscoreESY_SY_EEEEENS4_13SM90_TMA_LOADENS4_14ComposedLayoutINS4_7SwizzleILi1ELi4ELi3EEENS4_18smem_ptr_flag_bitsILi16EEENSU_INS5_IJNSA_ILi8EEESH_EEENS5_IJSH_SC_EEEEEEEvNS4_8identityENS4_23SM90_TMA_LOAD_MULTICASTES1B_vS1C_EENS_8epilogue10collective6detail29Sm90TmaWarpSpecializedAdapterINS1G_15DefaultEpilogueISJ_SK_SK_NS1F_6thread17LinearCombinationISJ_Li1EffLNS1K_9ScaleType4KindE0ELNS_15FloatRoundStyleE2ESJ_EENS1_15EpilogueDefaultEEEEEvvEEEEvNT_6ParamsE:
	.zero		1664


//--------------------- SYMBOLS --------------------------

	.type		.nv.reservedSmem.offset0,@object
	.size		.nv.reservedSmem.offset0,0x4
	.type		__assertfail,@function
